//
// Generated by NVIDIA NVVM Compiler
//
// Compiler Build ID: CL-36424714
// Cuda compilation tools, release 13.0, V13.0.88
// Based on NVVM 20.0.0
//

.version 9.0
.target sm_100
.address_size 64

	// .globl	_Z35calculateFiringSolutionInAngleRangeddd
.extern .func  (.param .b32 func_retval0) vprintf
(
	.param .b64 vprintf_param_0,
	.param .b64 vprintf_param_1
)
;
.func  (.param .align 16 .b8 func_retval0[16]) __internal_trig_reduction_slowpathd
(
	.param .b64 __internal_trig_reduction_slowpathd_param_0
)
;
.global .align 1 .b8 $str[86] = {45, 45, 32, 72, 105, 116, 32, 84, 97, 114, 103, 101, 116, 33, 32, 45, 45, 32, 80, 114, 111, 106, 101, 99, 116, 105, 108, 101, 32, 116, 114, 97, 118, 101, 108, 101, 100, 32, 37, 102, 32, 109, 101, 116, 101, 114, 115, 32, 105, 110, 32, 37, 102, 32, 115, 101, 99, 111, 110, 100, 115, 32, 119, 105, 116, 104, 32, 97, 110, 103, 108, 101, 32, 37, 102, 32, 100, 101, 103, 114, 101, 101, 115, 46, 10};
.global .align 1 .b8 $str$1[37] = {77, 97, 120, 32, 112, 114, 111, 106, 101, 99, 116, 105, 108, 101, 32, 100, 105, 115, 116, 97, 110, 99, 101, 32, 102, 111, 114, 32, 37, 102, 32, 61, 32, 37, 102, 10};
.global .align 8 .b8 __cudart_i2opi_d[144] = {8, 93, 141, 31, 177, 95, 251, 107, 234, 146, 82, 138, 247, 57, 7, 61, 123, 241, 229, 235, 199, 186, 39, 117, 45, 234, 95, 158, 102, 63, 70, 79, 183, 9, 203, 39, 207, 126, 54, 109, 31, 109, 10, 90, 139, 17, 47, 239, 15, 152, 5, 222, 255, 151, 248, 31, 59, 40, 249, 189, 139, 95, 132, 156, 244, 57, 83, 131, 57, 214, 145, 57, 65, 126, 95, 180, 38, 112, 156, 233, 132, 68, 187, 46, 245, 53, 130, 232, 62, 167, 41, 177, 28, 235, 29, 254, 28, 146, 209, 9, 234, 46, 73, 6, 224, 210, 77, 66, 58, 110, 36, 183, 97, 197, 187, 222, 171, 99, 81, 254, 65, 144, 67, 60, 153, 149, 98, 219, 192, 221, 52, 245, 209, 87, 39, 252, 41, 21, 68, 78, 110, 131, 249, 162};
.global .align 16 .b8 __cudart_sin_cos_coeffs[128] = {70, 210, 176, 44, 241, 229, 90, 190, 146, 227, 172, 105, 227, 29, 199, 62, 161, 98, 219, 25, 160, 1, 42, 191, 24, 8, 17, 17, 17, 17, 129, 63, 84, 85, 85, 85, 85, 85, 197, 191, 0, 0, 0, 0, 0, 0, 0, 0, 0, 0, 0, 0, 0, 0, 0, 0, 100, 129, 253, 32, 131, 255, 168, 189, 40, 133, 239, 193, 167, 238, 33, 62, 217, 230, 6, 142, 79, 126, 146, 190, 233, 188, 221, 25, 160, 1, 250, 62, 71, 93, 193, 22, 108, 193, 86, 191, 81, 85, 85, 85, 85, 85, 165, 63, 0, 0, 0, 0, 0, 0, 224, 191, 0, 0, 0, 0, 0, 0, 240, 63};

.visible .entry _Z35calculateFiringSolutionInAngleRangeddd(
	.param .f64 _Z35calculateFiringSolutionInAngleRangeddd_param_0,
	.param .f64 _Z35calculateFiringSolutionInAngleRangeddd_param_1,
	.param .f64 _Z35calculateFiringSolutionInAngleRangeddd_param_2
)
{
	.local .align 8 .b8 	__local_depot0[24];
	.reg .b64 	%SP;
	.reg .b64 	%SPL;
	.reg .pred 	%p<24>;
	.reg .b32 	%r<24>;
	.reg .b64 	%rd<14>;
	.reg .b64 	%fd<115>;

	mov.u64 	%SPL, __local_depot0;
	cvta.local.u64 	%SP, %SPL;
	ld.param.f64 	%fd31, [_Z35calculateFiringSolutionInAngleRangeddd_param_0];
	ld.param.f64 	%fd32, [_Z35calculateFiringSolutionInAngleRangeddd_param_1];
	ld.param.f64 	%fd33, [_Z35calculateFiringSolutionInAngleRangeddd_param_2];
	mov.u32 	%r8, %ctaid.x;
	cvt.rn.f64.u32 	%fd34, %r8;
	mov.u32 	%r9, %tid.x;
	cvt.rn.f64.u32 	%fd35, %r9;
	fma.rn.f64 	%fd36, %fd34, 0d4079000000000000, %fd35;
	mul.f64 	%fd106, %fd36, 0d3F6EB851EB851EB8;
	setp.eq.s32 	%p3, %r9, 399;
	setp.eq.s32 	%p4, %r8, 59;
	add.f64 	%fd37, %fd36, 0d3FF0000000000000;
	mul.f64 	%fd38, %fd37, 0d3F6EB851EB851EB8;
	selp.f64 	%fd39, 0d4056800000000000, %fd38, %p4;
	selp.f64 	%fd2, %fd39, %fd38, %p3;
	div.rn.f64 	%fd3, %fd31, 0d40F86A0000000000;
	setp.geu.f64 	%p5, %fd106, %fd2;
	@%p5 bra 	$L__BB0_20;
	add.f64 	%fd40, %fd32, %fd32;
	mul.f64 	%fd4, %fd32, %fd40;
	add.u64 	%rd2, %SP, 0;
	mov.u64 	%rd5, __cudart_sin_cos_coeffs;
	mov.u64 	%rd11, $str$1;
	mov.u64 	%rd7, $str;
$L__BB0_2:
	mul.f64 	%fd6, %fd106, 0d3F91DF46A2529D39;
	abs.f64 	%fd7, %fd6;
	mul.f64 	%fd42, %fd6, 0d3FE45F306DC9C883;
	cvt.rni.s32.f64 	%r1, %fd42;
	cvt.rn.f64.s32 	%fd43, %r1;
	fma.rn.f64 	%fd44, %fd43, 0dBFF921FB54442D18, %fd6;
	fma.rn.f64 	%fd45, %fd43, 0dBC91A62633145C00, %fd44;
	fma.rn.f64 	%fd8, %fd43, 0dB97B839A252049C0, %fd45;
	mov.f64 	%fd107, 0d0000000000000000;
	mul.rn.f64 	%fd9, %fd6, %fd107;
	mov.f64 	%fd114, %fd107;
$L__BB0_3:
	setp.eq.f64 	%p7, %fd7, 0d7FF0000000000000;
	mov.pred 	%p23, -1;
	mov.f64 	%fd110, %fd9;
	@%p7 bra 	$L__BB0_7;
	setp.ltu.f64 	%p8, %fd7, 0d41E0000000000000;
	mov.f64 	%fd110, %fd8;
	mov.u32 	%r21, %r1;
	@%p8 bra 	$L__BB0_6;
	{ // callseq 0, 0
	.param .b64 param0;
	st.param.f64 	[param0], %fd6;
	.param .align 16 .b8 retval0[16];
	call.uni (retval0), 
	__internal_trig_reduction_slowpathd, 
	(
	param0
	);
	ld.param.f64 	%fd110, [retval0];
	ld.param.b32 	%r21, [retval0+8];
	} // callseq 0
$L__BB0_6:
	and.b32  	%r11, %r21, 1;
	setp.eq.b32 	%p9, %r11, 1;
	not.pred 	%p23, %p9;
$L__BB0_7:
	mul.f64 	%fd47, %fd110, %fd110;
	fma.rn.f64 	%fd48, %fd47, 0d3EE48DAC2799BCB9, 0dBEF9757C5B27EBB1;
	fma.rn.f64 	%fd49, %fd48, %fd47, 0d3F0980E90FD91E04;
	fma.rn.f64 	%fd50, %fd49, %fd47, 0dBEFAE2B0417D7E1D;
	fma.rn.f64 	%fd51, %fd50, %fd47, 0d3F119F5341BFBA57;
	fma.rn.f64 	%fd52, %fd51, %fd47, 0d3F15E791A00F6919;
	fma.rn.f64 	%fd53, %fd52, %fd47, 0d3F2FF2E7FADEC73A;
	fma.rn.f64 	%fd54, %fd53, %fd47, 0d3F434BC1B206DA62;
	fma.rn.f64 	%fd55, %fd54, %fd47, 0d3F57DB18EF2F83F9;
	fma.rn.f64 	%fd56, %fd55, %fd47, 0d3F6D6D2E7AE49FBC;
	fma.rn.f64 	%fd57, %fd56, %fd47, 0d3F8226E3A816A776;
	fma.rn.f64 	%fd58, %fd57, %fd47, 0d3F9664F485D25660;
	fma.rn.f64 	%fd59, %fd58, %fd47, 0d3FABA1BA1BABF31D;
	fma.rn.f64 	%fd60, %fd59, %fd47, 0d3FC11111111105D2;
	fma.rn.f64 	%fd61, %fd60, %fd47, 0d3FD555555555555E;
	mul.f64 	%fd15, %fd47, %fd61;
	fma.rn.f64 	%fd111, %fd15, %fd110, %fd110;
	@%p23 bra 	$L__BB0_9;
	sub.f64 	%fd62, %fd111, %fd110;
	neg.f64 	%fd63, %fd62;
	fma.rn.f64 	%fd64, %fd15, %fd110, %fd63;
	rcp.approx.ftz.f64 	%fd65, %fd111;
	neg.f64 	%fd66, %fd111;
	fma.rn.f64 	%fd67, %fd66, %fd65, 0d3FF0000000000000;
	fma.rn.f64 	%fd68, %fd67, %fd67, %fd67;
	fma.rn.f64 	%fd69, %fd68, %fd65, %fd65;
	neg.f64 	%fd70, %fd69;
	fma.rn.f64 	%fd71, %fd111, %fd70, 0d3FF0000000000000;
	fma.rn.f64 	%fd72, %fd70, %fd64, %fd71;
	fma.rn.f64 	%fd111, %fd72, %fd70, %fd70;
$L__BB0_9:
	setp.eq.f64 	%p10, %fd7, 0d7FF0000000000000;
	fma.rn.f64 	%fd19, %fd107, %fd111, %fd33;
	mov.b32 	%r23, 1;
	mov.f64 	%fd113, %fd9;
	@%p10 bra 	$L__BB0_13;
	setp.ltu.f64 	%p11, %fd7, 0d41E0000000000000;
	mov.f64 	%fd113, %fd8;
	mov.u32 	%r22, %r1;
	@%p11 bra 	$L__BB0_12;
	{ // callseq 1, 0
	.param .b64 param0;
	st.param.f64 	[param0], %fd6;
	.param .align 16 .b8 retval0[16];
	call.uni (retval0), 
	__internal_trig_reduction_slowpathd, 
	(
	param0
	);
	ld.param.f64 	%fd113, [retval0];
	ld.param.b32 	%r22, [retval0+8];
	} // callseq 1
$L__BB0_12:
	add.s32 	%r23, %r22, 1;
$L__BB0_13:
	cvta.to.local.u64 	%rd1, %rd2;
	shl.b32 	%r14, %r23, 6;
	cvt.u64.u32 	%rd3, %r14;
	and.b64  	%rd4, %rd3, 64;
	add.s64 	%rd6, %rd5, %rd4;
	mul.rn.f64 	%fd74, %fd113, %fd113;
	and.b32  	%r15, %r23, 1;
	setp.eq.b32 	%p12, %r15, 1;
	selp.f64 	%fd75, 0dBDA8FF8320FD8164, 0d3DE5DB65F9785EBA, %p12;
	ld.global.nc.v2.f64 	{%fd76, %fd77}, [%rd6];
	fma.rn.f64 	%fd78, %fd75, %fd74, %fd76;
	fma.rn.f64 	%fd79, %fd78, %fd74, %fd77;
	ld.global.nc.v2.f64 	{%fd80, %fd81}, [%rd6+16];
	fma.rn.f64 	%fd82, %fd79, %fd74, %fd80;
	fma.rn.f64 	%fd83, %fd82, %fd74, %fd81;
	ld.global.nc.v2.f64 	{%fd84, %fd85}, [%rd6+32];
	fma.rn.f64 	%fd86, %fd83, %fd74, %fd84;
	fma.rn.f64 	%fd87, %fd86, %fd74, %fd85;
	fma.rn.f64 	%fd88, %fd87, %fd113, %fd113;
	fma.rn.f64 	%fd89, %fd87, %fd74, 0d3FF0000000000000;
	selp.f64 	%fd90, %fd89, %fd88, %p12;
	and.b32  	%r16, %r23, 2;
	setp.eq.s32 	%p13, %r16, 0;
	mov.f64 	%fd91, 0d0000000000000000;
	sub.f64 	%fd92, %fd91, %fd90;
	selp.f64 	%fd23, %fd90, %fd92, %p13;
	mul.f64 	%fd93, %fd4, %fd23;
	mul.f64 	%fd24, %fd23, %fd93;
	mul.f64 	%fd94, %fd107, 0dC02399999999999A;
	mul.f64 	%fd95, %fd107, %fd94;
	div.rn.f64 	%fd96, %fd95, %fd24;
	add.f64 	%fd97, %fd19, %fd96;
	mul.f64 	%fd25, %fd3, %fd97;
	setp.lt.f64 	%p14, %fd25, 0d0000000000000000;
	setp.gt.f64 	%p15, %fd107, %fd31;
	or.pred  	%p16, %p14, %p15;
	@%p16 bra 	$L__BB0_17;
	add.f64 	%fd114, %fd114, %fd25;
	fma.rn.f64 	%fd98, %fd111, %fd114, %fd33;
	mul.f64 	%fd99, %fd114, 0dC02399999999999A;
	mul.f64 	%fd100, %fd114, %fd99;
	div.rn.f64 	%fd101, %fd100, %fd24;
	add.f64 	%fd27, %fd98, %fd101;
	setp.lt.f64 	%p17, %fd27, 0d0000000000000000;
	@%p17 bra 	$L__BB0_17;
	sub.f64 	%fd102, %fd31, %fd114;
	abs.f64 	%fd103, %fd102;
	setp.gtu.f64 	%p18, %fd103, 0d3F747AE147AE147B;
	setp.gtu.f64 	%p19, %fd27, 0d3F747AE147AE147B;
	or.pred  	%p20, %p18, %p19;
	@%p20 bra 	$L__BB0_21;
	mul.f64 	%fd104, %fd32, %fd23;
	div.rn.f64 	%fd105, %fd114, %fd104;
	st.local.f64 	[%rd1], %fd114;
	st.local.f64 	[%rd1+8], %fd105;
	st.local.f64 	[%rd1+16], %fd106;
	cvta.global.u64 	%rd8, %rd7;
	{ // callseq 2, 0
	.param .b64 param0;
	st.param.b64 	[param0], %rd8;
	.param .b64 param1;
	st.param.b64 	[param1], %rd2;
	.param .b32 retval0;
	call.uni (retval0), 
	vprintf, 
	(
	param0, 
	param1
	);
	ld.param.b32 	%r17, [retval0];
	} // callseq 2
$L__BB0_17:
	setp.neu.f64 	%p21, %fd106, 0d4046800000000000;
	@%p21 bra 	$L__BB0_19;
	mov.b64 	%rd10, 4631530004285489152;
	st.local.u64 	[%rd1], %rd10;
	st.local.f64 	[%rd1+8], %fd114;
	cvta.global.u64 	%rd12, %rd11;
	{ // callseq 3, 0
	.param .b64 param0;
	st.param.b64 	[param0], %rd12;
	.param .b64 param1;
	st.param.b64 	[param1], %rd2;
	.param .b32 retval0;
	call.uni (retval0), 
	vprintf, 
	(
	param0, 
	param1
	);
	ld.param.b32 	%r19, [retval0];
	} // callseq 3
$L__BB0_19:
	add.f64 	%fd106, %fd106, 0d3F747AE147AE147B;
	setp.lt.f64 	%p22, %fd106, %fd2;
	@%p22 bra 	$L__BB0_2;
$L__BB0_20:
	ret;
$L__BB0_21:
	add.f64 	%fd107, %fd3, %fd107;
	bra.uni 	$L__BB0_3;

}
.func  (.param .align 16 .b8 func_retval0[16]) __internal_trig_reduction_slowpathd(
	.param .b64 __internal_trig_reduction_slowpathd_param_0
)
{
	.local .align 8 .b8 	__local_depot1[40];
	.reg .b64 	%SP;
	.reg .b64 	%SPL;
	.reg .pred 	%p<10>;
	.reg .b32 	%r<47>;
	.reg .b64 	%rd<74>;
	.reg .b64 	%fd<5>;

	mov.u64 	%SPL, __local_depot1;
	ld.param.f64 	%fd4, [__internal_trig_reduction_slowpathd_param_0];
	add.u64 	%rd1, %SPL, 0;
	{
	.reg .b32 %temp; 
	mov.b64 	{%temp, %r1}, %fd4;
	}
	shr.u32 	%r2, %r1, 20;
	and.b32  	%r3, %r2, 2047;
	setp.eq.s32 	%p1, %r3, 2047;
	mov.b32 	%r46, 0;
	@%p1 bra 	$L__BB1_9;
	add.s32 	%r20, %r3, -1024;
	mov.b64 	%rd20, %fd4;
	shl.b64 	%rd2, %rd20, 11;
	shr.u32 	%r4, %r20, 6;
	sub.s32 	%r45, 15, %r4;
	sub.s32 	%r21, 19, %r4;
	setp.lt.u32 	%p2, %r20, 128;
	selp.b32 	%r6, 18, %r21, %p2;
	setp.ge.s32 	%p3, %r45, %r6;
	mov.b64 	%rd70, 0;
	@%p3 bra 	$L__BB1_4;
	add.s32 	%r23, %r6, %r4;
	neg.s32 	%r43, %r23;
	or.b64  	%rd3, %rd2, -9223372036854775808;
	mov.b64 	%rd70, 0;
	mov.b32 	%r42, 0;
	mov.u64 	%rd25, __cudart_i2opi_d;
	mov.u32 	%r44, %r45;
$L__BB1_3:
	.pragma "nounroll";
	mul.wide.s32 	%rd22, %r42, 8;
	add.s64 	%rd23, %rd1, %rd22;
	mul.wide.s32 	%rd24, %r44, 8;
	add.s64 	%rd26, %rd25, %rd24;
	ld.global.nc.u64 	%rd27, [%rd26];
	{
	.reg .u32 %r0, %r1, %r2, %r3, %alo, %ahi, %blo, %bhi, %clo, %chi;
	mov.b64 	{%alo,%ahi}, %rd27;
	mov.b64 	{%blo,%bhi}, %rd3;
	mov.b64 	{%clo,%chi}, %rd70;
	mad.lo.cc.u32 	%r0, %alo, %blo, %clo;
	madc.hi.cc.u32 	%r1, %alo, %blo, %chi;
	madc.hi.u32 	%r2, %alo, %bhi, 0;
	mad.lo.cc.u32 	%r1, %alo, %bhi, %r1;
	madc.hi.cc.u32 	%r2, %ahi, %blo, %r2;
	madc.hi.u32 	%r3, %ahi, %bhi, 0;
	mad.lo.cc.u32 	%r1, %ahi, %blo, %r1;
	madc.lo.cc.u32 	%r2, %ahi, %bhi, %r2;
	addc.u32 	%r3, %r3, 0;
	mov.b64 	%rd28, {%r0,%r1};
	mov.b64 	%rd70, {%r2,%r3};
	}
	st.local.u64 	[%rd23], %rd28;
	add.s32 	%r44, %r44, 1;
	add.s32 	%r43, %r43, 1;
	add.s32 	%r42, %r42, 1;
	setp.ne.s32 	%p4, %r43, -15;
	mov.u32 	%r45, %r6;
	@%p4 bra 	$L__BB1_3;
$L__BB1_4:
	cvt.s64.s32 	%rd29, %r45;
	cvt.u64.u32 	%rd30, %r4;
	add.s64 	%rd31, %rd30, %rd29;
	shl.b64 	%rd32, %rd31, 3;
	add.s64 	%rd33, %rd1, %rd32;
	st.local.u64 	[%rd33+-120], %rd70;
	and.b32  	%r15, %r2, 63;
	ld.local.u64 	%rd72, [%rd1+16];
	ld.local.u64 	%rd71, [%rd1+24];
	setp.eq.s32 	%p5, %r15, 0;
	@%p5 bra 	$L__BB1_6;
	shl.b64 	%rd34, %rd71, %r15;
	shr.u64 	%rd35, %rd72, 1;
	xor.b32  	%r24, %r15, 63;
	shr.u64 	%rd36, %rd35, %r24;
	or.b64  	%rd71, %rd34, %rd36;
	ld.local.u64 	%rd37, [%rd1+8];
	shl.b64 	%rd38, %rd72, %r15;
	shr.u64 	%rd39, %rd37, 1;
	shr.u64 	%rd40, %rd39, %r24;
	or.b64  	%rd72, %rd38, %rd40;
$L__BB1_6:
	and.b32  	%r25, %r1, -2147483648;
	shr.u64 	%rd41, %rd71, 62;
	cvt.u32.u64 	%r26, %rd41;
	mov.b64 	{%r27, %r28}, %rd71;
	mov.b64 	{%r29, %r30}, %rd72;
	shf.l.wrap.b32 	%r31, %r30, %r27, 2;
	shf.l.wrap.b32 	%r32, %r27, %r28, 2;
	mov.b64 	%rd42, {%r31, %r32};
	shl.b64 	%rd43, %rd72, 2;
	shr.u64 	%rd44, %rd42, 63;
	cvt.u32.u64 	%r33, %rd44;
	add.s32 	%r34, %r33, %r26;
	setp.eq.s32 	%p6, %r25, 0;
	neg.s32 	%r35, %r34;
	selp.b32 	%r46, %r34, %r35, %p6;
	setp.gt.s64 	%p7, %rd42, -1;
	mov.b64 	%rd45, 0;
	{
	.reg .u32 %r0, %r1, %r2, %r3, %a0, %a1, %a2, %a3, %b0, %b1, %b2, %b3;
	mov.b64 	{%a0,%a1}, %rd45;
	mov.b64 	{%a2,%a3}, %rd45;
	mov.b64 	{%b0,%b1}, %rd43;
	mov.b64 	{%b2,%b3}, %rd42;
	sub.cc.u32 	%r0, %a0, %b0;
	subc.cc.u32 	%r1, %a1, %b1;
	subc.cc.u32 	%r2, %a2, %b2;
	subc.u32 	%r3, %a3, %b3;
	mov.b64 	%rd46, {%r0,%r1};
	mov.b64 	%rd47, {%r2,%r3};
	}
	xor.b32  	%r36, %r25, -2147483648;
	selp.b64 	%rd73, %rd42, %rd47, %p7;
	selp.b64 	%rd14, %rd43, %rd46, %p7;
	selp.b32 	%r17, %r25, %r36, %p7;
	clz.b64 	%r37, %rd73;
	cvt.u64.u32 	%rd15, %r37;
	setp.eq.s32 	%p8, %r37, 0;
	@%p8 bra 	$L__BB1_8;
	cvt.u32.u64 	%r38, %rd15;
	and.b32  	%r39, %r38, 63;
	shl.b64 	%rd48, %rd73, %r39;
	shr.u64 	%rd49, %rd14, 1;
	not.b32 	%r40, %r38;
	and.b32  	%r41, %r40, 63;
	shr.u64 	%rd50, %rd49, %r41;
	or.b64  	%rd73, %rd48, %rd50;
$L__BB1_8:
	mov.b64 	%rd51, -3958705157555305931;
	{
	.reg .u32 %r0, %r1, %r2, %r3, %alo, %ahi, %blo, %bhi;
	mov.b64 	{%alo,%ahi}, %rd73;
	mov.b64 	{%blo,%bhi}, %rd51;
	mul.lo.u32 	%r0, %alo, %blo;
	mul.hi.u32 	%r1, %alo, %blo;
	mad.lo.cc.u32 	%r1, %alo, %bhi, %r1;
	madc.hi.u32 	%r2, %alo, %bhi, 0;
	mad.lo.cc.u32 	%r1, %ahi, %blo, %r1;
	madc.hi.cc.u32 	%r2, %ahi, %blo, %r2;
	madc.hi.u32 	%r3, %ahi, %bhi, 0;
	mad.lo.cc.u32 	%r2, %ahi, %bhi, %r2;
	addc.u32 	%r3, %r3, 0;
	mov.b64 	%rd52, {%r0,%r1};
	mov.b64 	%rd53, {%r2,%r3};
	}
	setp.gt.s64 	%p9, %rd53, 0;
	{
	.reg .u32 %r0, %r1, %r2, %r3, %a0, %a1, %a2, %a3, %b0, %b1, %b2, %b3;
	mov.b64 	{%a0,%a1}, %rd52;
	mov.b64 	{%a2,%a3}, %rd53;
	mov.b64 	{%b0,%b1}, %rd52;
	mov.b64 	{%b2,%b3}, %rd53;
	add.cc.u32 	%r0, %a0, %b0;
	addc.cc.u32 	%r1, %a1, %b1;
	addc.cc.u32 	%r2, %a2, %b2;
	addc.u32 	%r3, %a3, %b3;
	mov.b64 	%rd54, {%r0,%r1};
	mov.b64 	%rd55, {%r2,%r3};
	}
	selp.b64 	%rd56, %rd55, %rd53, %p9;
	selp.s64 	%rd57, -1, 0, %p9;
	sub.s64 	%rd58, %rd57, %rd15;
	cvt.u64.u32 	%rd59, %r17;
	shl.b64 	%rd60, %rd59, 32;
	add.s64 	%rd61, %rd56, 1;
	shr.u64 	%rd62, %rd61, 10;
	add.s64 	%rd63, %rd62, 1;
	shr.u64 	%rd64, %rd63, 1;
	shl.b64 	%rd65, %rd58, 52;
	add.s64 	%rd66, %rd65, %rd64;
	add.s64 	%rd67, %rd66, 4602678819172646912;
	or.b64  	%rd68, %rd67, %rd60;
	mov.b64 	%fd4, %rd68;
$L__BB1_9:
	st.param.f64 	[func_retval0], %fd4;
	st.param.b32 	[func_retval0+8], %r46;
	ret;

}


// ===== COMPILED SASS (sm_100) =====

	.target	sm_100

	.elftype	@"ET_EXEC"


//--------------------- .note.nv.tkinfo           --------------------------
	.section	.note.nv.tkinfo,"",@"SHT_NOTE"
	.sectionflags	@"SHF_NOTE_NV_TKINFO"
	.tkinfo
        /*0018*/ 	.word	0x00000002
        /*0030*/ 	.string	""
        /*0030*/ 	.string	"ptxas"
        /*0030*/ 	.string	"Cuda compilation tools, release 13.0, V13.0.88"
        /*0030*/ 	.string	"Build cuda_13.0.r13.0/compiler.36424714_0"
        /*0030*/ 	.string	"-arch sm_100 -m 64 "



//--------------------- .note.nv.cuinfo           --------------------------
	.section	.note.nv.cuinfo,"",@"SHT_NOTE"
	.sectionflags	@"SHF_NOTE_NV_CUINFO"
        /*0018*/ 	.short	0x0002
        /*001a*/ 	.short	0x0064
        /*001c*/ 	.short	0x0082
	.zero		2


//--------------------- .nv.info                  --------------------------
	.section	.nv.info,"",@"SHT_CUDA_INFO"
	.align	4


	//----- nvinfo : EIATTR_REGCOUNT
	.align		4
        /*0000*/ 	.byte	0x04, 0x2f
        /*0002*/ 	.short	(.L_5 - .L_4)
	.align		4
.L_4:
        /*0004*/ 	.word	index@(_Z35calculateFiringSolutionInAngleRangeddd)
        /*0008*/ 	.word	0x00000033


	//----- nvinfo : EIATTR_FRAME_SIZE
	.align		4
.L_5:
        /*000c*/ 	.byte	0x04, 0x11
        /*000e*/ 	.short	(.L_7 - .L_6)
	.align		4
.L_6:
        /*0010*/ 	.word	index@($_Z35calculateFiringSolutionInAngleRangeddd$__internal_trig_reduction_slowpathd)
        /*0014*/ 	.word	0x00000040


	//----- nvinfo : EIATTR_FRAME_SIZE
	.align		4
.L_7:
        /*0018*/ 	.byte	0x04, 0x11
        /*001a*/ 	.short	(.L_9 - .L_8)
	.align		4
.L_8:
        /*001c*/ 	.word	index@($__internal_0_$__cuda_sm20_div_rn_f64_full)
        /*0020*/ 	.word	0x00000040


	//----- nvinfo : EIATTR_FRAME_SIZE
	.align		4
.L_9:
        /*0024*/ 	.byte	0x04, 0x11
        /*0026*/ 	.short	(.L_11 - .L_10)
	.align		4
.L_10:
        /*0028*/ 	.word	index@(_Z35calculateFiringSolutionInAngleRangeddd)
        /*002c*/ 	.word	0x00000040


	//----- nvinfo : EIATTR_MIN_STACK_SIZE
	.align		4
.L_11:
        /*0030*/ 	.byte	0x04, 0x12
        /*0032*/ 	.short	(.L_13 - .L_12)
	.align		4
.L_12:
        /*0034*/ 	.word	index@(_Z35calculateFiringSolutionInAngleRangeddd)
        /*0038*/ 	.word	0x00000040
.L_13:


//--------------------- .nv.compat                --------------------------
	.section	.nv.compat,"",@"SHT_CUDA_COMPAT_INFO"
	.align	4
        /*0000*/ 	.byte	0x02, 0x09, 0x00, 0x00, 0x02, 0x02, 0x01, 0x00, 0x02, 0x05, 0x05, 0x00, 0x03, 0x07, 0x01, 0x01
        /*0010*/ 	.byte	0x02, 0x03, 0x00, 0x00, 0x02, 0x06, 0x01, 0x00, 0x04, 0x0b, 0x08, 0x00, 0x01, 0x00, 0x00, 0x00
        /*0020*/ 	.byte	0x00, 0x00, 0x00, 0x00


//--------------------- .nv.info._Z35calculateFiringSolutionInAngleRangeddd --------------------------
	.section	.nv.info._Z35calculateFiringSolutionInAngleRangeddd,"",@"SHT_CUDA_INFO"
	.sectionflags	@""
	.align	4


	//----- nvinfo : EIATTR_CUDA_API_VERSION
	.align		4
        /*0000*/ 	.byte	0x04, 0x37
        /*0002*/ 	.short	(.L_15 - .L_14)
.L_14:
        /*0004*/ 	.word	0x00000082


	//----- nvinfo : EIATTR_KPARAM_INFO
	.align		4
.L_15:
        /*0008*/ 	.byte	0x04, 0x17
        /*000a*/ 	.short	(.L_17 - .L_16)
.L_16:
        /*000c*/ 	.word	0x00000000
        /*0010*/ 	.short	0x0002
        /*0012*/ 	.short	0x0010
        /*0014*/ 	.byte	0x00, 0xf0, 0x21, 0x00


	//----- nvinfo : EIATTR_KPARAM_INFO
	.align		4
.L_17:
        /*0018*/ 	.byte	0x04, 0x17
        /*001a*/ 	.short	(.L_19 - .L_18)
.L_18:
        /*001c*/ 	.word	0x00000000
        /*0020*/ 	.short	0x0001
        /*0022*/ 	.short	0x0008
        /*0024*/ 	.byte	0x00, 0xf0, 0x21, 0x00


	//----- nvinfo : EIATTR_KPARAM_INFO
	.align		4
.L_19:
        /*0028*/ 	.byte	0x04, 0x17
        /*002a*/ 	.short	(.L_21 - .L_20)
.L_20:
        /*002c*/ 	.word	0x00000000
        /*0030*/ 	.short	0x0000
        /*0032*/ 	.short	0x0000
        /*0034*/ 	.byte	0x00, 0xf0, 0x21, 0x00


	//----- nvinfo : EIATTR_SPARSE_MMA_MASK
	.align		4
.L_21:
        /*0038*/ 	.byte	0x03, 0x50
        /*003a*/ 	.short	0x0000


	//----- nvinfo : EIATTR_MAXREG_COUNT
	.align		4
        /*003c*/ 	.byte	0x03, 0x1b
        /*003e*/ 	.short	0x00ff


	//----- nvinfo : EIATTR_EXTERNS
	.align		4
        /*0040*/ 	.byte	0x04, 0x0f
        /*0042*/ 	.short	(.L_23 - .L_22)


	//   ....[0]....
	.align		4
.L_22:
        /*0044*/ 	.word	index@(vprintf)


	//----- nvinfo : EIATTR_MERCURY_ISA_VERSION
	.align		4
.L_23:
        /*0048*/ 	.byte	0x03, 0x5f
        /*004a*/ 	.short	0x0101


	//----- nvinfo : EIATTR_VRC_CTA_INIT_COUNT
	.align		4
        /*004c*/ 	.byte	0x02, 0x4a
	.zero		1
	.zero		1


	//----- nvinfo : EIATTR_SYSCALL_OFFSETS
	.align		4
        /*0050*/ 	.byte	0x04, 0x46
        /*0052*/ 	.short	(.L_25 - .L_24)


	//   ....[0]....
.L_24:
        /*0054*/ 	.word	0x00001410


	//   ....[1]....
        /*0058*/ 	.word	0x00001520


	//----- nvinfo : EIATTR_EXIT_INSTR_OFFSETS
	.align		4
.L_25:
        /*005c*/ 	.byte	0x04, 0x1c
        /*005e*/ 	.short	(.L_27 - .L_26)


	//   ....[0]....
.L_26:
        /*0060*/ 	.word	0x00000320


	//   ....[1]....
        /*0064*/ 	.word	0x00001590


	//----- nvinfo : EIATTR_CRS_STACK_SIZE
	.align		4
.L_27:
        /*0068*/ 	.byte	0x04, 0x1e
        /*006a*/ 	.short	(.L_29 - .L_28)
.L_28:
        /*006c*/ 	.word	0x00000000


	//----- nvinfo : EIATTR_CBANK_PARAM_SIZE
	.align		4
.L_29:
        /*0070*/ 	.byte	0x03, 0x19
        /*0072*/ 	.short	0x0018


	//----- nvinfo : EIATTR_PARAM_CBANK
	.align		4
        /*0074*/ 	.byte	0x04, 0x0a
        /*0076*/ 	.short	(.L_31 - .L_30)
	.align		4
.L_30:
        /*0078*/ 	.word	index@(.nv.constant0._Z35calculateFiringSolutionInAngleRangeddd)
        /*007c*/ 	.short	0x0380
        /*007e*/ 	.short	0x0018


	//----- nvinfo : EIATTR_SW_WAR
	.align		4
.L_31:
        /*0080*/ 	.byte	0x04, 0x36
        /*0082*/ 	.short	(.L_33 - .L_32)
.L_32:
        /*0084*/ 	.word	0x00000008
.L_33:


//--------------------- .nv.callgraph             --------------------------
	.section	.nv.callgraph,"",@"SHT_CUDA_CALLGRAPH"
	.align	4
	.sectionentsize	8
	.align		4
        /*0000*/ 	.word	0x00000000
	.align		4
        /*0004*/ 	.word	0xffffffff
	.align		4
        /*0008*/ 	.word	index@(_Z35calculateFiringSolutionInAngleRangeddd)
	.align		4
        /*000c*/ 	.word	index@(vprintf)
	.align		4
        /*0010*/ 	.word	0x00000000
	.align		4
        /*0014*/ 	.word	0xfffffffe
	.align		4
        /*0018*/ 	.word	0x00000000
	.align		4
        /*001c*/ 	.word	0xfffffffd
	.align		4
        /*0020*/ 	.word	0x00000000
	.align		4
        /*0024*/ 	.word	0xfffffffc


//--------------------- .nv.constant4             --------------------------
	.section	.nv.constant4,"a",@progbits
	.align	8
	.align		8
.nv.constant4:
        /*0000*/ 	.dword	vprintf
	.align		8
        /*0008*/ 	.dword	$str
	.align		8
        /*0010*/ 	.dword	$str$1
	.align		8
        /*0018*/ 	.dword	__cudart_i2opi_d
	.align		8
        /*0020*/ 	.dword	__cudart_sin_cos_coeffs


//--------------------- .text._Z35calculateFiringSolutionInAngleRangeddd --------------------------
	.section	.text._Z35calculateFiringSolutionInAngleRangeddd,"ax",@progbits
	.align	128
        .global         _Z35calculateFiringSolutionInAngleRangeddd
        .type           _Z35calculateFiringSolutionInAngleRangeddd,@function
        .size           _Z35calculateFiringSolutionInAngleRangeddd,(.L_x_38 - _Z35calculateFiringSolutionInAngleRangeddd)
        .other          _Z35calculateFiringSolutionInAngleRangeddd,@"STO_CUDA_ENTRY STV_DEFAULT"
_Z35calculateFiringSolutionInAngleRangeddd:
.text._Z35calculateFiringSolutionInAngleRangeddd:
[----:B------:R-:W0:Y:S01]  /*0000*/  LDC R1, c[0x0][0x37c] ;  /* 0x0000df00ff017b82 */ /* 0x000e220000000800 */
[----:B------:R-:W1:Y:S01]  /*0010*/  MUFU.RCP64H R3, 100000 ;  /* 0x40f86a0000037908 */ /* 0x000e620000001800 */
[----:B------:R-:W-:Y:S01]  /*0020*/  IMAD.MOV.U32 R8, RZ, RZ, 0x0 ;  /* 0x00000000ff087424 */ /* 0x000fe200078e00ff */
[----:B------:R-:W2:Y:S01]  /*0030*/  S2R R0, SR_CTAID.X ;  /* 0x0000000000007919 */ /* 0x000ea20000002500 */
[----:B------:R-:W-:-:S04]  /*0040*/  IMAD.MOV.U32 R9, RZ, RZ, 0x40f86a00 ;  /* 0x40f86a00ff097424 */ /* 0x000fc800078e00ff */
[----:B------:R-:W3:Y:S01]  /*0050*/  LDC.64 R10, c[0x0][0x380] ;  /* 0x0000e000ff0a7b82 */ /* 0x000ee20000000a00 */
[----:B------:R-:W-:Y:S01]  /*0060*/  IMAD.MOV.U32 R2, RZ, RZ, 0x1 ;  /* 0x00000001ff027424 */ /* 0x000fe200078e00ff */
[----:B------:R-:W4:Y:S01]  /*0070*/  S2R R12, SR_TID.X ;  /* 0x00000000000c7919 */ /* 0x000f220000002100 */
[----:B------:R-:W5:Y:S01]  /*0080*/  LDCU UR4, c[0x0][0x2f8] ;  /* 0x00005f00ff0477ac */ /* 0x000f620008000800 */
[----:B0-----:R-:W-:Y:S01]  /*0090*/  VIADD R1, R1, 0xffffffc0 ;  /* 0xffffffc001017836 */ /* 0x001fe20000000000 */
[----:B------:R-:W-:-:S03]  /*00a0*/  UMOV UR6, 0xeb851eb8 ;  /* 0xeb851eb800067882 */ /* 0x000fc60000000000 */
[----:B------:R-:W0:Y:S01]  /*00b0*/  LDC R13, c[0x0][0x384] ;  /* 0x0000e100ff0d7b82 */ /* 0x000e220000000800 */
[----:B------:R-:W-:Y:S01]  /*00c0*/  UMOV UR7, 0x3f6eb851 ;  /* 0x3f6eb85100077882 */ /* 0x000fe20000000000 */
[----:B------:R-:W5:Y:S01]  /*00d0*/  LDCU UR5, c[0x0][0x2fc] ;  /* 0x00005f80ff0577ac */ /* 0x000f620008000800 */
[----:B-1----:R-:W-:-:S08]  /*00e0*/  DFMA R4, R2, -R8, 1 ;  /* 0x3ff000000204742b */ /* 0x002fd00000000808 */
[----:B------:R-:W-:-:S08]  /*00f0*/  DFMA R4, R4, R4, R4 ;  /* 0x000000040404722b */ /* 0x000fd00000000004 */
[----:B------:R-:W-:Y:S01]  /*0100*/  DFMA R6, R2, R4, R2 ;  /* 0x000000040206722b */ /* 0x000fe20000000002 */
[----:B--2---:R-:W-:Y:S01]  /*0110*/  ISETP.NE.AND P3, PT, R0, 0x3b, PT ;  /* 0x0000003b0000780c */ /* 0x004fe20003f65270 */
[----:B------:R-:W-:Y:S01]  /*0120*/  I2F.F64.U32 R2, R0 ;  /* 0x0000000000027312 */ /* 0x000fe20000201800 */
[----:B0-----:R-:W-:Y:S02]  /*0130*/  FSETP.GEU.AND P0, PT, |R13|, 6.5827683646048100446e-37, PT ;  /* 0x036000000d00780b */ /* 0x001fe40003f0e200 */
[----:B----4-:R-:W-:-:S03]  /*0140*/  ISETP.NE.AND P2, PT, R12, 0x18f, PT ;  /* 0x0000018f0c00780c */ /* 0x010fc60003f45270 */
[C---:B------:R-:W-:Y:S02]  /*0150*/  DFMA R8, R6.reuse, -R8, 1 ;  /* 0x3ff000000608742b */ /* 0x040fe40000000808 */
[----:B------:R-:W0:Y:S06]  /*0160*/  I2F.F64.U32 R4, R12 ;  /* 0x0000000c00047312 */ /* 0x000e2c0000201800 */
[----:B------:R-:W-:-:S08]  /*0170*/  DFMA R8, R6, R8, R6 ;  /* 0x000000080608722b */ /* 0x000fd00000000006 */
[----:B---3--:R-:W-:Y:S02]  /*0180*/  DMUL R16, R8, R10 ;  /* 0x0000000a08107228 */ /* 0x008fe40000000000 */
[----:B0-----:R-:W-:-:S06]  /*0190*/  DFMA R2, R2, 400, R4 ;  /* 0x407900000202782b */ /* 0x001fcc0000000004 */
[----:B------:R-:W-:Y:S02]  /*01a0*/  DFMA R6, R16, -100000, R10 ;  /* 0xc0f86a001006782b */ /* 0x000fe4000000000a */
[C---:B------:R-:W-:Y:S02]  /*01b0*/  DADD R4, R2.reuse, 1 ;  /* 0x3ff0000002047429 */ /* 0x040fe40000000000 */
[----:B------:R-:W-:-:S04]  /*01c0*/  DMUL R18, R2, UR6 ;  /* 0x0000000602127c28 */ /* 0x000fc80008000000 */
[----:B------:R-:W-:Y:S02]  /*01d0*/  DFMA R16, R8, R6, R16 ;  /* 0x000000060810722b */ /* 0x000fe40000000010 */
[----:B------:R-:W-:-:S08]  /*01e0*/  DMUL R4, R4, UR6 ;  /* 0x0000000604047c28 */ /* 0x000fd00008000000 */
[----:B------:R-:W-:Y:S02]  /*01f0*/  FFMA R6, RZ, 7.762939453125, R17 ;  /* 0x40f86a00ff067823 */ /* 0x000fe40000000011 */
[----:B------:R-:W-:Y:S02]  /*0200*/  FSEL R27, R4, RZ, P3 ;  /* 0x000000ff041b7208 */ /* 0x000fe40001800000 */
[----:B------:R-:W-:Y:S02]  /*0210*/  FSEL R7, R5, 3.3515625, P3 ;  /* 0x4056800005077808 */ /* 0x000fe40001800000 */
[----:B------:R-:W-:Y:S02]  /*0220*/  FSETP.GT.AND P1, PT, |R6|, 1.469367938527859385e-39, PT ;  /* 0x001000000600780b */ /* 0x000fe40003f24200 */
[----:B-----5:R-:W-:Y:S02]  /*0230*/  IADD3 R24, P3, PT, R1, UR4, RZ ;  /* 0x0000000401187c10 */ /* 0x020fe4000ff7e0ff */
[----:B------:R-:W-:-:S02]  /*0240*/  FSEL R26, R27, R4, !P2 ;  /* 0x000000041b1a7208 */ /* 0x000fc40005000000 */
[----:B------:R-:W-:Y:S01]  /*0250*/  FSEL R27, R7, R5, !P2 ;  /* 0x00000005071b7208 */ /* 0x000fe20005000000 */
[----:B------:R-:W-:-:S06]  /*0260*/  IMAD.X R2, RZ, RZ, UR5, P3 ;  /* 0x00000005ff027e24 */ /* 0x000fcc00098e06ff */
[----:B------:R-:W-:Y:S05]  /*0270*/  @P1 BRA P0, `(.L_x_0) ;  /* 0x0000000000241947 */ /* 0x000fea0000000000 */
[----:B------:R-:W0:Y:S01]  /*0280*/  LDCU.64 UR4, c[0x0][0x380] ;  /* 0x00007000ff0477ac */ /* 0x000e220008000a00 */
[----:B------:R-:W-:Y:S01]  /*0290*/  IMAD.MOV.U32 R10, RZ, RZ, RZ ;  /* 0x000000ffff0a7224 */ /* 0x000fe200078e00ff */
[----:B------:R-:W-:Y:S01]  /*02a0*/  MOV R4, 0x2f0 ;  /* 0x000002f000047802 */ /* 0x000fe20000000f00 */
[----:B------:R-:W-:Y:S02]  /*02b0*/  IMAD.MOV.U32 R11, RZ, RZ, 0x40f86a00 ;  /* 0x40f86a00ff0b7424 */ /* 0x000fe400078e00ff */
[----:B0-----:R-:W-:Y:S02]  /*02c0*/  IMAD.U32 R8, RZ, RZ, UR4 ;  /* 0x00000004ff087e24 */ /* 0x001fe4000f8e00ff */
[----:B------:R-:W-:-:S07]  /*02d0*/  IMAD.U32 R9, RZ, RZ, UR5 ;  /* 0x00000005ff097e24 */ /* 0x000fce000f8e00ff */
[----:B------:R-:W-:Y:S05]  /*02e0*/  CALL.REL.NOINC `($__internal_0_$__cuda_sm20_div_rn_f64_full) ;  /* 0x0000001000ac7944 */ /* 0x000fea0003c00000 */
[----:B------:R-:W-:Y:S02]  /*02f0*/  IMAD.MOV.U32 R16, RZ, RZ, R8 ;  /* 0x000000ffff107224 */ /* 0x000fe400078e0008 */
[----:B------:R-:W-:-:S07]  /*0300*/  IMAD.MOV.U32 R17, RZ, RZ, R9 ;  /* 0x000000ffff117224 */ /* 0x000fce00078e0009 */
.L_x_0:
[----:B------:R-:W-:-:S14]  /*0310*/  DSETP.GEU.AND P0, PT, R18, R26, PT ;  /* 0x0000001a1200722a */ /* 0x000fdc0003f0e000 */
[----:B------:R-:W-:Y:S05]  /*0320*/  @P0 EXIT ;  /* 0x000000000000094d */ /* 0x000fea0003800000 */
[----:B------:R-:W0:Y:S01]  /*0330*/  LDC.64 R4, c[0x0][0x388] ;  /* 0x0000e200ff047b82 */ /* 0x000e220000000a00 */
[----:B------:R-:W1:Y:S01]  /*0340*/  LDCU.64 UR40, c[0x0][0x358] ;  /* 0x00006b00ff2877ac */ /* 0x000e620008000a00 */
[----:B------:R-:W2:Y:S01]  /*0350*/  LDCU.64 UR36, c[0x0][0x380] ;  /* 0x00007000ff2477ac */ /* 0x000ea20008000a00 */
[----:B------:R-:W3:Y:S01]  /*0360*/  LDCU.64 UR38, c[0x0][0x390] ;  /* 0x00007200ff2677ac */ /* 0x000ee20008000a00 */
[----:B------:R-:W4:Y:S01]  /*0370*/  LDCU.64 UR42, c[0x4][0x20] ;  /* 0x01000400ff2a77ac */ /* 0x000f220008000a00 */
[----:B0-----:R-:W-:-:S08]  /*0380*/  DADD R28, R4, R4 ;  /* 0x00000000041c7229 */ /* 0x001fd00000000004 */
[----:B-1234-:R-:W-:-:S11]  /*0390*/  DMUL R28, R28, R4 ;  /* 0x000000041c1c7228 */ /* 0x01efd60000000000 */
.L_x_23:
[----:B------:R-:W-:Y:S01]  /*03a0*/  UMOV UR4, 0xa2529d39 ;  /* 0xa2529d3900047882 */ /* 0x000fe20000000000 */
[----:B------:R-:W-:Y:S01]  /*03b0*/  UMOV UR5, 0x3f91df46 ;  /* 0x3f91df4600057882 */ /* 0x000fe20000000000 */
[----:B------:R-:W-:Y:S01]  /*03c0*/  BSSY.RECONVERGENT B7, `(.L_x_1) ;  /* 0x0000106000077945 */ /* 0x000fe20003800200 */
[----:B------:R-:W-:Y:S01]  /*03d0*/  DMUL R40, R18, UR4 ;  /* 0x0000000412287c28 */ /* 0x000fe20008000000 */
[----:B------:R-:W-:Y:S01]  /*03e0*/  UMOV UR4, 0x6dc9c883 ;  /* 0x6dc9c88300047882 */ /* 0x000fe20000000000 */
[----:B------:R-:W-:Y:S01]  /*03f0*/  UMOV UR5, 0x3fe45f30 ;  /* 0x3fe45f3000057882 */ /* 0x000fe20000000000 */
[----:B------:R-:W-:Y:S01]  /*0400*/  BSSY.RELIABLE B6, `(.L_x_2) ;  /* 0x00000dd000067945 */ /* 0x000fe20003800100 */
[----:B------:R-:W-:Y:S02]  /*0410*/  CS2R R30, SRZ ;  /* 0x00000000001e7805 */ /* 0x000fe4000001ff00 */
[----:B------:R-:W-:Y:S02]  /*0420*/  CS2R R22, SRZ ;  /* 0x0000000000167805 */ /* 0x000fe4000001ff00 */
[----:B------:R-:W-:Y:S01]  /*0430*/  DMUL R4, R40, UR4 ;  /* 0x0000000428047c28 */ /* 0x000fe20008000000 */
[----:B------:R-:W-:Y:S01]  /*0440*/  UMOV UR4, 0x54442d18 ;  /* 0x54442d1800047882 */ /* 0x000fe20000000000 */
[----:B------:R-:W-:Y:S01]  /*0450*/  UMOV UR5, 0x3ff921fb ;  /* 0x3ff921fb00057882 */ /* 0x000fe20000000000 */
[----:B------:R-:W-:-:S03]  /*0460*/  DMUL R38, RZ, R40 ;  /* 0x00000028ff267228 */ /* 0x000fc60000000000 */
[----:B------:R-:W0:Y:S08]  /*0470*/  F2I.F64 R0, R4 ;  /* 0x0000000400007311 */ /* 0x000e300000301100 */
[----:B0-----:R-:W0:Y:S02]  /*0480*/  I2F.F64 R36, R0 ;  /* 0x0000000000247312 */ /* 0x001e240000201c00 */
[----:B0-----:R-:W-:Y:S01]  /*0490*/  DFMA R6, R36, -UR4, R40 ;  /* 0x8000000424067c2b */ /* 0x001fe20008000028 */
[----:B------:R-:W-:Y:S01]  /*04a0*/  UMOV UR4, 0x33145c00 ;  /* 0x33145c0000047882 */ /* 0x000fe20000000000 */
[----:B------:R-:W-:-:S06]  /*04b0*/  UMOV UR5, 0x3c91a626 ;  /* 0x3c91a62600057882 */ /* 0x000fcc0000000000 */
[----:B------:R-:W-:Y:S01]  /*04c0*/  DFMA R6, R36, -UR4, R6 ;  /* 0x8000000424067c2b */ /* 0x000fe20008000006 */
[----:B------:R-:W-:Y:S01]  /*04d0*/  UMOV UR4, 0x252049c0 ;  /* 0x252049c000047882 */ /* 0x000fe20000000000 */
[----:B------:R-:W-:-:S06]  /*04e0*/  UMOV UR5, 0x397b839a ;  /* 0x397b839a00057882 */ /* 0x000fcc0000000000 */
[----:B------:R-:W-:-:S11]  /*04f0*/  DFMA R36, R36, -UR4, R6 ;  /* 0x8000000424247c2b */ /* 0x000fd60008000006 */
.L_x_18:
[----:B------:R-:W-:Y:S01]  /*0500*/  DSETP.NEU.AND P1, PT, |R40|, +INF , PT ;  /* 0x7ff000002800742a */ /* 0x000fe20003f2d200 */
[----:B------:R-:W-:Y:S01]  /*0510*/  BSSY.RECONVERGENT B0, `(.L_x_3) ;  /* 0x0000012000007945 */ /* 0x000fe20003800200 */
[----:B------:R-:W-:Y:S01]  /*0520*/  PLOP3.LUT P0, PT, PT, PT, PT, 0x80, 0x8 ;  /* 0x000000000008781c */ /* 0x000fe20003f0f070 */
[----:B------:R-:W-:Y:S02]  /*0530*/  IMAD.MOV.U32 R4, RZ, RZ, R38 ;  /* 0x000000ffff047224 */ /* 0x000fe400078e0026 */
[----:B------:R-:W-:-:S09]  /*0540*/  IMAD.MOV.U32 R5, RZ, RZ, R39 ;  /* 0x000000ffff057224 */ /* 0x000fd200078e0027 */
[----:B------:R-:W-:Y:S05]  /*0550*/  @!P1 BRA `(.L_x_4) ;  /* 0x0000000000349947 */ /* 0x000fea0003800000 */
[----:B------:R-:W-:Y:S01]  /*0560*/  DSETP.GE.AND P0, PT, |R40|, 2.14748364800000000000e+09, PT ;  /* 0x41e000002800742a */ /* 0x000fe20003f06200 */
[----:B------:R-:W-:Y:S01]  /*0570*/  BSSY.RECONVERGENT B1, `(.L_x_5) ;  /* 0x0000009000017945 */ /* 0x000fe20003800200 */
[----:B------:R-:W-:Y:S02]  /*0580*/  IMAD.MOV.U32 R3, RZ, RZ, R0 ;  /* 0x000000ffff037224 */ /* 0x000fe400078e0000 */
[----:B------:R-:W-:Y:S02]  /*0590*/  IMAD.MOV.U32 R4, RZ, RZ, R36 ;  /* 0x000000ffff047224 */ /* 0x000fe400078e0024 */
[----:B------:R-:W-:-:S08]  /*05a0*/  IMAD.MOV.U32 R5, RZ, RZ, R37 ;  /* 0x000000ffff057224 */ /* 0x000fd000078e0025 */
[----:B------:R-:W-:Y:S05]  /*05b0*/  @!P0 BRA `(.L_x_6) ;  /* 0x0000000000108947 */ /* 0x000fea0003800000 */
[----:B------:R-:W-:Y:S01]  /*05c0*/  IMAD.MOV.U32 R4, RZ, RZ, R40 ;  /* 0x000000ffff047224 */ /* 0x000fe200078e0028 */
[----:B------:R-:W-:Y:S01]  /*05d0*/  MOV R42, 0x600 ;  /* 0x00000600002a7802 */ /* 0x000fe20000000f00 */
[----:B------:R-:W-:-:S07]  /*05e0*/  IMAD.MOV.U32 R15, RZ, RZ, R41 ;  /* 0x000000ffff0f7224 */ /* 0x000fce00078e0029 */
[----:B------:R-:W-:Y:S05]  /*05f0*/  CALL.REL.NOINC `($_Z35calculateFiringSolutionInAngleRangeddd$__internal_trig_reduction_slowpathd) ;  /* 0x0000001400587944 */ /* 0x000fea0003c00000 */
.L_x_6:
[----:B------:R-:W-:Y:S05]  /*0600*/  BSYNC.RECONVERGENT B1 ;  /* 0x0000000000017941 */ /* 0x000fea0003800200 */
.L_x_5:
[----:B------:R-:W-:-:S04]  /*0610*/  LOP3.LUT R3, R3, 0x1, RZ, 0xc0, !PT ;  /* 0x0000000103037812 */ /* 0x000fc800078ec0ff */
[----:B------:R-:W-:-:S13]  /*0620*/  ISETP.NE.U32.AND P0, PT, R3, 0x1, PT ;  /* 0x000000010300780c */ /* 0x000fda0003f05070 */
.L_x_4:
[----:B------:R-:W-:Y:S05]  /*0630*/  BSYNC.RECONVERGENT B0 ;  /* 0x0000000000007941 */ /* 0x000fea0003800200 */
.L_x_3:
[----:B------:R-:W-:Y:S01]  /*0640*/  DMUL R6, R4, R4 ;  /* 0x0000000404067228 */ /* 0x000fe20000000000 */
[----:B------:R-:W-:Y:S01]  /*0650*/  IMAD.MOV.U32 R8, RZ, RZ, 0x5b27ebb1 ;  /* 0x5b27ebb1ff087424 */ /* 0x000fe200078e00ff */
[----:B------:R-:W-:Y:S01]  /*0660*/  UMOV UR4, 0x2799bcb9 ;  /* 0x2799bcb900047882 */ /* 0x000fe20000000000 */
[----:B------:R-:W-:Y:S01]  /*0670*/  IMAD.MOV.U32 R9, RZ, RZ, 0x3ef9757c ;  /* 0x3ef9757cff097424 */ /* 0x000fe200078e00ff */
[----:B------:R-:W-:Y:S01]  /*0680*/  UMOV UR5, 0x3ee48dac ;  /* 0x3ee48dac00057882 */ /* 0x000fe20000000000 */
[----:B------:R-:W-:Y:S01]  /*0690*/  BSSY.RECONVERGENT B0, `(.L_x_7) ;  /* 0x0000037000007945 */ /* 0x000fe20003800200 */
[----:B------:R-:W-:-:S03]  /*06a0*/  DSETP.NEU.AND P1, PT, |R40|, +INF , PT ;  /* 0x7ff000002800742a */ /* 0x000fc60003f2d200 */
[----:B------:R-:W-:Y:S01]  /*06b0*/  DFMA R8, R6, UR4, -R8 ;  /* 0x0000000406087c2b */ /* 0x000fe20008000808 */
[----:B------:R-:W-:Y:S01]  /*06c0*/  UMOV UR4, 0xfd91e04 ;  /* 0x0fd91e0400047882 */ /* 0x000fe20000000000 */
[----:B------:R-:W-:-:S06]  /*06d0*/  UMOV UR5, 0x3f0980e9 ;  /* 0x3f0980e900057882 */ /* 0x000fcc0000000000 */
[----:B------:R-:W-:Y:S01]  /*06e0*/  DFMA R8, R6, R8, UR4 ;  /* 0x0000000406087e2b */ /* 0x000fe20008000008 */
[----:B------:R-:W-:Y:S01]  /*06f0*/  UMOV UR4, 0x417d7e1d ;  /* 0x417d7e1d00047882 */ /* 0x000fe20000000000 */
[----:B------:R-:W-:-:S06]  /*0700*/  UMOV UR5, 0x3efae2b0 ;  /* 0x3efae2b000057882 */ /* 0x000fcc0000000000 */
[----:B------:R-:W-:Y:S01]  /*0710*/  DFMA R8, R6, R8, -UR4 ;  /* 0x8000000406087e2b */ /* 0x000fe20008000008 */
[----:B------:R-:W-:Y:S01]  /*0720*/  UMOV UR4, 0x41bfba57 ;  /* 0x41bfba5700047882 */ /* 0x000fe20000000000 */
[----:B------:R-:W-:-:S06]  /*0730*/  UMOV UR5, 0x3f119f53 ;  /* 0x3f119f5300057882 */ /* 0x000fcc0000000000 */
[----:B------:R-:W-:Y:S01]  /*0740*/  DFMA R8, R6, R8, UR4 ;  /* 0x0000000406087e2b */ /* 0x000fe20008000008 */
        /* <DEDUP_REMOVED lines=29> */
[----:B------:R-:W-:-:S08]  /*0920*/  DFMA R8, R6, R8, UR4 ;  /* 0x0000000406087e2b */ /* 0x000fd00008000008 */
[----:B------:R-:W-:-:S08]  /*0930*/  DMUL R12, R6, R8 ;  /* 0x00000008060c7228 */ /* 0x000fd00000000000 */
[----:B------:R-:W-:Y:S01]  /*0940*/  DFMA R20, R12, R4, R4 ;  /* 0x000000040c14722b */ /* 0x000fe20000000004 */
[----:B------:R-:W-:Y:S10]  /*0950*/  @P0 BRA `(.L_x_8) ;  /* 0x0000000000280947 */ /* 0x000ff40003800000 */
[----:B------:R-:W0:Y:S01]  /*0960*/  MUFU.RCP64H R9, R21 ;  /* 0x0000001500097308 */ /* 0x000e220000001800 */
[----:B------:R-:W-:-:S06]  /*0970*/  IMAD.MOV.U32 R8, RZ, RZ, RZ ;  /* 0x000000ffff087224 */ /* 0x000fcc00078e00ff */
[----:B0-----:R-:W-:-:S08]  /*0980*/  DFMA R6, -R20, R8, 1 ;  /* 0x3ff000001406742b */ /* 0x001fd00000000108 */
[----:B------:R-:W-:Y:S02]  /*0990*/  DFMA R10, R6, R6, R6 ;  /* 0x00000006060a722b */ /* 0x000fe40000000006 */
[----:B------:R-:W-:-:S06]  /*09a0*/  DADD R6, R20, -R4 ;  /* 0x0000000014067229 */ /* 0x000fcc0000000804 */
[----:B------:R-:W-:Y:S02]  /*09b0*/  DFMA R10, R8, R10, R8 ;  /* 0x0000000a080a722b */ /* 0x000fe40000000008 */
[----:B------:R-:W-:-:S06]  /*09c0*/  DFMA R6, R12, R4, -R6 ;  /* 0x000000040c06722b */ /* 0x000fcc0000000806 */
[----:B------:R-:W-:-:S08]  /*09d0*/  DFMA R4, R20, -R10, 1 ;  /* 0x3ff000001404742b */ /* 0x000fd0000000080a */
[----:B------:R-:W-:-:S08]  /*09e0*/  DFMA R4, R6, -R10, R4 ;  /* 0x8000000a0604722b */ /* 0x000fd00000000004 */
[----:B------:R-:W-:-:S11]  /*09f0*/  DFMA R20, -R10, R4, -R10 ;  /* 0x000000040a14722b */ /* 0x000fd6000000090a */
.L_x_8:
[----:B------:R-:W-:Y:S05]  /*0a00*/  BSYNC.RECONVERGENT B0 ;  /* 0x0000000000007941 */ /* 0x000fea0003800200 */
.L_x_7:
[----:B------:R-:W-:Y:S01]  /*0a10*/  BSSY.RECONVERGENT B0, `(.L_x_9) ;  /* 0x0000012000007945 */ /* 0x000fe20003800200 */
[----:B------:R-:W-:Y:S01]  /*0a20*/  DFMA R6, R20, R30, UR38 ;  /* 0x0000002614067e2b */ /* 0x000fe2000800001e */
[----:B------:R-:W-:Y:S02]  /*0a30*/  IMAD.MOV.U32 R3, RZ, RZ, 0x1 ;  /* 0x00000001ff037424 */ /* 0x000fe400078e00ff */
[----:B------:R-:W-:Y:S02]  /*0a40*/  IMAD.MOV.U32 R4, RZ, RZ, R38 ;  /* 0x000000ffff047224 */ /* 0x000fe400078e0026 */
[----:B------:R-:W-:Y:S01]  /*0a50*/  IMAD.MOV.U32 R5, RZ, RZ, R39 ;  /* 0x000000ffff057224 */ /* 0x000fe200078e0027 */
[----:B------:R-:W-:Y:S06]  /*0a60*/  @!P1 BRA `(.L_x_10) ;  /* 0x0000000000309947 */ /* 0x000fec0003800000 */
        /* <DEDUP_REMOVED lines=10> */
.L_x_12:
[----:B------:R-:W-:Y:S05]  /*0b10*/  BSYNC.RECONVERGENT B1 ;  /* 0x0000000000017941 */ /* 0x000fea0003800200 */
.L_x_11:
[----:B------:R-:W-:-:S07]  /*0b20*/  VIADD R3, R3, 0x1 ;  /* 0x0000000103037836 */ /* 0x000fce0000000000 */
.L_x_10:
[----:B------:R-:W-:Y:S05]  /*0b30*/  BSYNC.RECONVERGENT B0 ;  /* 0x0000000000007941 */ /* 0x000fea0003800200 */
.L_x_9:
[----:B------:R-:W-:-:S05]  /*0b40*/  IMAD.SHL.U32 R8, R3, 0x40, RZ ;  /* 0x0000004003087824 */ /* 0x000fca00078e00ff */
[----:B------:R-:W-:-:S04]  /*0b50*/  LOP3.LUT R8, R8, 0x40, RZ, 0xc0, !PT ;  /* 0x0000004008087812 */ /* 0x000fc800078ec0ff */
[----:B------:R-:W-:-:S05]  /*0b60*/  IADD3 R44, P0, PT, R8, UR42, RZ ;  /* 0x0000002a082c7c10 */ /* 0x000fca000ff1e0ff */
[----:B------:R-:W-:-:S05]  /*0b70*/  IMAD.X R45, RZ, RZ, UR43, P0 ;  /* 0x0000002bff2d7e24 */ /* 0x000fca00080e06ff */
[----:B------:R-:W2:Y:S04]  /*0b80*/  LDG.E.128.CONSTANT R8, desc[UR40][R44.64] ;  /* 0x000000282c087981 */ /* 0x000ea8000c1e9d00 */
[----:B------:R-:W3:Y:S04]  /*0b90*/  LDG.E.128.CONSTANT R12, desc[UR40][R44.64+0x10] ;  /* 0x000010282c0c7981 */ /* 0x000ee8000c1e9d00 */
[----:B------:R-:W4:Y:S01]  /*0ba0*/  LDG.E.128.CONSTANT R32, desc[UR40][R44.64+0x20] ;  /* 0x000020282c207981 */ /* 0x000f22000c1e9d00 */
[----:B------:R-:W-:Y:S01]  /*0bb0*/  LOP3.LUT R25, R3, 0x1, RZ, 0xc0, !PT ;  /* 0x0000000103197812 */ /* 0x000fe200078ec0ff */
[----:B------:R-:W-:Y:S01]  /*0bc0*/  IMAD.MOV.U32 R46, RZ, RZ, 0x20fd8164 ;  /* 0x20fd8164ff2e7424 */ /* 0x000fe200078e00ff */
[----:B------:R-:W-:Y:S01]  /*0bd0*/  DMUL R42, R4, R4 ;  /* 0x00000004042a7228 */ /* 0x000fe20000000000 */
[----:B------:R-:W-:Y:S01]  /*0be0*/  UMOV UR4, 0x9999999a ;  /* 0x9999999a00047882 */ /* 0x000fe20000000000 */
[----:B------:R-:W-:Y:S01]  /*0bf0*/  ISETP.NE.U32.AND P0, PT, R25, 0x1, PT ;  /* 0x000000011900780c */ /* 0x000fe20003f05070 */
[----:B------:R-:W-:Y:S01]  /*0c00*/  IMAD.MOV.U32 R25, RZ, RZ, 0x3da8ff83 ;  /* 0x3da8ff83ff197424 */ /* 0x000fe200078e00ff */
[----:B------:R-:W-:Y:S01]  /*0c10*/  UMOV UR5, 0x40239999 ;  /* 0x4023999900057882 */ /* 0x000fe20000000000 */
[----:B------:R-:W-:Y:S01]  /*0c20*/  BSSY.RECONVERGENT B0, `(.L_x_13) ;  /* 0x000002d000007945 */ /* 0x000fe20003800200 */
[----:B------:R-:W-:-:S02]  /*0c30*/  FSEL R46, R46, -8.06006814911005101289e+34, !P0 ;  /* 0xf9785eba2e2e7808 */ /* 0x000fc40004000000 */
[----:B------:R-:W-:-:S06]  /*0c40*/  FSEL R47, -R25, 0.11223486810922622681, !P0 ;  /* 0x3de5db65192f7808 */ /* 0x000fcc0004000100 */
[----:B--2---:R-:W-:-:S08]  /*0c50*/  DFMA R8, R42, R46, R8 ;  /* 0x0000002e2a08722b */ /* 0x004fd00000000008 */
[----:B------:R-:W-:-:S08]  /*0c60*/  DFMA R8, R42, R8, R10 ;  /* 0x000000082a08722b */ /* 0x000fd0000000000a */
[----:B---3--:R-:W-:-:S08]  /*0c70*/  DFMA R8, R42, R8, R12 ;  /* 0x000000082a08722b */ /* 0x008fd0000000000c */
[----:B------:R-:W-:-:S08]  /*0c80*/  DFMA R8, R42, R8, R14 ;  /* 0x000000082a08722b */ /* 0x000fd0000000000e */
[----:B----4-:R-:W-:-:S08]  /*0c90*/  DFMA R8, R42, R8, R32 ;  /* 0x000000082a08722b */ /* 0x010fd00000000020 */
[----:B------:R-:W-:-:S08]  /*0ca0*/  DFMA R8, R42, R8, R34 ;  /* 0x000000082a08722b */ /* 0x000fd00000000022 */
[----:B------:R-:W-:Y:S02]  /*0cb0*/  DFMA R4, R8, R4, R4 ;  /* 0x000000040804722b */ /* 0x000fe40000000004 */
[----:B------:R-:W-:-:S10]  /*0cc0*/  DFMA R8, R42, R8, 1 ;  /* 0x3ff000002a08742b */ /* 0x000fd40000000008 */
[----:B------:R-:W-:Y:S02]  /*0cd0*/  FSEL R8, R8, R4, !P0 ;  /* 0x0000000408087208 */ /* 0x000fe40004000000 */
[----:B------:R-:W-:Y:S02]  /*0ce0*/  FSEL R9, R9, R5, !P0 ;  /* 0x0000000509097208 */ /* 0x000fe40004000000 */
[----:B------:R-:W-:-:S04]  /*0cf0*/  LOP3.LUT P0, RZ, R3, 0x2, RZ, 0xc0, !PT ;  /* 0x0000000203ff7812 */ /* 0x000fc8000780c0ff */
[----:B------:R-:W-:-:S10]  /*0d00*/  DADD R4, RZ, -R8 ;  /* 0x00000000ff047229 */ /* 0x000fd40000000808 */
[----:B------:R-:W-:Y:S01]  /*0d10*/  FSEL R32, R8, R4, !P0 ;  /* 0x0000000408207208 */ /* 0x000fe20004000000 */
[----:B------:R-:W-:Y:S01]  /*0d20*/  IMAD.MOV.U32 R4, RZ, RZ, 0x1 ;  /* 0x00000001ff047424 */ /* 0x000fe200078e00ff */
[----:B------:R-:W-:-:S06]  /*0d30*/  FSEL R33, R9, R5, !P0 ;  /* 0x0000000509217208 */ /* 0x000fcc0004000000 */
[----:B------:R-:W-:-:S08]  /*0d40*/  DMUL R14, R28, R32 ;  /* 0x000000201c0e7228 */ /* 0x000fd00000000000 */
[----:B------:R-:W-:-:S06]  /*0d50*/  DMUL R14, R32, R14 ;  /* 0x0000000e200e7228 */ /* 0x000fcc0000000000 */
[----:B------:R-:W0:Y:S02]  /*0d60*/  MUFU.RCP64H R5, R15 ;  /* 0x0000000f00057308 */ /* 0x000e240000001800 */
[----:B0-----:R-:W-:-:S08]  /*0d70*/  DFMA R8, -R14, R4, 1 ;  /* 0x3ff000000e08742b */ /* 0x001fd00000000104 */
[----:B------:R-:W-:-:S08]  /*0d80*/  DFMA R8, R8, R8, R8 ;  /* 0x000000080808722b */ /* 0x000fd00000000008 */
[----:B------:R-:W-:Y:S02]  /*0d90*/  DFMA R8, R4, R8, R4 ;  /* 0x000000080408722b */ /* 0x000fe40000000004 */
[----:B------:R-:W-:Y:S01]  /*0da0*/  DMUL R4, R30, -UR4 ;  /* 0x800000041e047c28 */ /* 0x000fe20008000000 */
[----:B------:R-:W0:Y:S05]  /*0db0*/  LDCU UR4, c[0x0][0x2f8] ;  /* 0x00005f00ff0477ac */ /* 0x000e2a0008000800 */
[----:B------:R-:W-:Y:S02]  /*0dc0*/  DFMA R10, -R14, R8, 1 ;  /* 0x3ff000000e0a742b */ /* 0x000fe40000000108 */
[----:B------:R-:W-:-:S06]  /*0dd0*/  DMUL R12, R4, R30 ;  /* 0x0000001e040c7228 */ /* 0x000fcc0000000000 */
[----:B------:R-:W-:-:S04]  /*0de0*/  DFMA R10, R8, R10, R8 ;  /* 0x0000000a080a722b */ /* 0x000fc80000000008 */
[----:B------:R-:W-:Y:S01]  /*0df0*/  FSETP.GEU.AND P1, PT, |R13|, 6.5827683646048100446e-37, PT ;  /* 0x036000000d00780b */ /* 0x000fe20003f2e200 */
[----:B0-----:R-:W-:-:S03]  /*0e00*/  VIADD R25, R24, -UR4 ;  /* 0x8000000418197c36 */ /* 0x001fc60008000000 */
[----:B------:R-:W-:-:S08]  /*0e10*/  DMUL R4, R12, R10 ;  /* 0x0000000a0c047228 */ /* 0x000fd00000000000 */
[----:B------:R-:W-:-:S08]  /*0e20*/  DFMA R8, -R14, R4, R12 ;  /* 0x000000040e08722b */ /* 0x000fd0000000010c */
[----:B------:R-:W-:-:S10]  /*0e30*/  DFMA R4, R10, R8, R4 ;  /* 0x000000080a04722b */ /* 0x000fd40000000004 */
[----:B------:R-:W-:-:S05]  /*0e40*/  FFMA R3, RZ, R15, R5 ;  /* 0x0000000fff037223 */ /* 0x000fca0000000005 */
[----:B------:R-:W-:-:S13]  /*0e50*/  FSETP.GT.AND P0, PT, |R3|, 1.469367938527859385e-39, PT ;  /* 0x001000000300780b */ /* 0x000fda0003f04200 */
[----:B------:R-:W-:Y:S05]  /*0e60*/  @P0 BRA P1, `(.L_x_14) ;  /* 0x0000000000200947 */ /* 0x000fea0000800000 */
[----:B------:R-:W-:Y:S01]  /*0e70*/  IMAD.MOV.U32 R8, RZ, RZ, R12 ;  /* 0x000000ffff087224 */ /* 0x000fe200078e000c */
[----:B------:R-:W-:Y:S01]  /*0e80*/  MOV R4, 0xed0 ;  /* 0x00000ed000047802 */ /* 0x000fe20000000f00 */
[----:B------:R-:W-:Y:S02]  /*0e90*/  IMAD.MOV.U32 R9, RZ, RZ, R13 ;  /* 0x000000ffff097224 */ /* 0x000fe400078e000d */
[----:B------:R-:W-:Y:S02]  /*0ea0*/  IMAD.MOV.U32 R10, RZ, RZ, R14 ;  /* 0x000000ffff0a7224 */ /* 0x000fe400078e000e */
[----:B------:R-:W-:-:S07]  /*0eb0*/  IMAD.MOV.U32 R11, RZ, RZ, R15 ;  /* 0x000000ffff0b7224 */ /* 0x000fce00078e000f */
[----:B------:R-:W-:Y:S05]  /*0ec0*/  CALL.REL.NOINC `($__internal_0_$__cuda_sm20_div_rn_f64_full) ;  /* 0x0000000400b47944 */ /* 0x000fea0003c00000 */
[----:B------:R-:W-:Y:S02]  /*0ed0*/  IMAD.MOV.U32 R4, RZ, RZ, R8 ;  /* 0x000000ffff047224 */ /* 0x000fe400078e0008 */
[----:B------:R-:W-:-:S07]  /*0ee0*/  IMAD.MOV.U32 R5, RZ, RZ, R9 ;  /* 0x000000ffff057224 */ /* 0x000fce00078e0009 */
.L_x_14:
[----:B------:R-:W-:Y:S05]  /*0ef0*/  BSYNC.RECONVERGENT B0 ;  /* 0x0000000000007941 */ /* 0x000fea0003800200 */
.L_x_13:
[----:B------:R-:W-:Y:S02]  /*0f00*/  DADD R6, R6, R4 ;  /* 0x0000000006067229 */ /* 0x000fe40000000004 */
[----:B------:R-:W-:-:S06]  /*0f10*/  DSETP.GT.AND P0, PT, R30, UR36, PT ;  /* 0x000000241e007e2a */ /* 0x000fcc000bf04000 */
[----:B------:R-:W-:-:S08]  /*0f20*/  DMUL R6, R6, R16 ;  /* 0x0000001006067228 */ /* 0x000fd00000000000 */
[----:B------:R-:W-:-:S14]  /*0f30*/  DSETP.LT.OR P0, PT, R6, RZ, P0 ;  /* 0x000000ff0600722a */ /* 0x000fdc0000701400 */
[----:B------:R-:W-:Y:S05]  /*0f40*/  @P0 BREAK.RELIABLE B6 ;  /* 0x0000000000060942 */ /* 0x000fea0003800100 */
[----:B------:R-:W-:Y:S05]  /*0f50*/  @P0 BRA `(.L_x_15) ;  /* 0x0000000400300947 */ /* 0x000fea0003800000 */
[----:B------:R-:W0:Y:S01]  /*0f60*/  MUFU.RCP64H R5, R15 ;  /* 0x0000000f00057308 */ /* 0x000e220000001800 */
[----:B------:R-:W-:Y:S01]  /*0f70*/  IMAD.MOV.U32 R4, RZ, RZ, 0x1 ;  /* 0x00000001ff047424 */ /* 0x000fe200078e00ff */
[----:B------:R-:W-:Y:S01]  /*0f80*/  DADD R22, R22, R6 ;  /* 0x0000000016167229 */ /* 0x000fe20000000006 */
[----:B------:R-:W-:Y:S01]  /*0f90*/  UMOV UR4, 0x9999999a ;  /* 0x9999999a00047882 */ /* 0x000fe20000000000 */
[----:B------:R-:W-:Y:S01]  /*0fa0*/  UMOV UR5, 0x40239999 ;  /* 0x4023999900057882 */ /* 0x000fe20000000000 */
[----:B------:R-:W-:Y:S05]  /*0fb0*/  BSSY.RECONVERGENT B0, `(.L_x_16) ;  /* 0x0000016000007945 */ /* 0x000fea0003800200 */
[----:B------:R-:W-:-:S02]  /*0fc0*/  DFMA R20, R22, R20, UR38 ;  /* 0x0000002616147e2b */ /* 0x000fc40008000014 */
[----:B0-----:R-:W-:-:S08]  /*0fd0*/  DFMA R8, -R14, R4, 1 ;  /* 0x3ff000000e08742b */ /* 0x001fd00000000104 */
[----:B------:R-:W-:-:S08]  /*0fe0*/  DFMA R8, R8, R8, R8 ;  /* 0x000000080808722b */ /* 0x000fd00000000008 */
[----:B------:R-:W-:Y:S02]  /*0ff0*/  DFMA R6, R4, R8, R4 ;  /* 0x000000080406722b */ /* 0x000fe40000000004 */
[----:B------:R-:W-:-:S06]  /*1000*/  DMUL R4, R22, -UR4 ;  /* 0x8000000416047c28 */ /* 0x000fcc0008000000 */
[----:B------:R-:W-:Y:S02]  /*1010*/  DFMA R10, -R14, R6, 1 ;  /* 0x3ff000000e0a742b */ /* 0x000fe40000000106 */
[----:B------:R-:W-:-:S06]  /*1020*/  DMUL R8, R22, R4 ;  /* 0x0000000416087228 */ /* 0x000fcc0000000000 */
[----:B------:R-:W-:-:S04]  /*1030*/  DFMA R10, R6, R10, R6 ;  /* 0x0000000a060a722b */ /* 0x000fc80000000006 */
[----:B------:R-:W-:-:S04]  /*1040*/  FSETP.GEU.AND P1, PT, |R9|, 6.5827683646048100446e-37, PT ;  /* 0x036000000900780b */ /* 0x000fc80003f2e200 */
        /* <DEDUP_REMOVED lines=8> */
[----:B------:R-:W-:-:S07]  /*10d0*/  IMAD.MOV.U32 R11, RZ, RZ, R15 ;  /* 0x000000ffff0b7224 */ /* 0x000fce00078e000f */
[----:B------:R-:W-:Y:S05]  /*10e0*/  CALL.REL.NOINC `($__internal_0_$__cuda_sm20_div_rn_f64_full) ;  /* 0x00000004002c7944 */ /* 0x000fea0003c00000 */
[----:B------:R-:W-:Y:S02]  /*10f0*/  IMAD.MOV.U32 R4, RZ, RZ, R8 ;  /* 0x000000ffff047224 */ /* 0x000fe400078e0008 */
[----:B------:R-:W-:-:S07]  /*1100*/  IMAD.MOV.U32 R5, RZ, RZ, R9 ;  /* 0x000000ffff057224 */ /* 0x000fce00078e0009 */
.L_x_17:
[----:B------:R-:W-:Y:S05]  /*1110*/  BSYNC.RECONVERGENT B0 ;  /* 0x0000000000007941 */ /* 0x000fea0003800200 */
.L_x_16:
[----:B------:R-:W-:-:S08]  /*1120*/  DADD R20, R20, R4 ;  /* 0x0000000014147229 */ /* 0x000fd00000000004 */
[----:B------:R-:W-:-:S14]  /*1130*/  DSETP.GEU.AND P0, PT, R20, RZ, PT ;  /* 0x000000ff1400722a */ /* 0x000fdc0003f0e000 */
[----:B------:R-:W-:Y:S05]  /*1140*/  @!P0 BREAK.RELIABLE B6 ;  /* 0x0000000000068942 */ /* 0x000fea0003800100 */
[----:B------:R-:W-:Y:S05]  /*1150*/  @!P0 BRA `(.L_x_15) ;  /* 0x0000000000b08947 */ /* 0x000fea0003800000 */
[----:B------:R-:W-:Y:S01]  /*1160*/  UMOV UR4, 0x47ae147b ;  /* 0x47ae147b00047882 */ /* 0x000fe20000000000 */
[----:B------:R-:W-:Y:S01]  /*1170*/  UMOV UR5, 0x3f747ae1 ;  /* 0x3f747ae100057882 */ /* 0x000fe20000000000 */
[----:B------:R-:W-:Y:S02]  /*1180*/  DADD R4, -R22, UR36 ;  /* 0x0000002416047e29 */ /* 0x000fe40008000100 */
[----:B------:R-:W-:-:S06]  /*1190*/  DSETP.GTU.AND P0, PT, R20, UR4, PT ;  /* 0x0000000414007e2a */ /* 0x000fcc000bf0c000 */
[----:B------:R-:W-:-:S14]  /*11a0*/  DSETP.GTU.OR P0, PT, |R4|, UR4, P0 ;  /* 0x0000000404007e2a */ /* 0x000fdc000870c600 */
[----:B------:R-:W-:Y:S01]  /*11b0*/  @P0 DADD R30, R30, R16 ;  /* 0x000000001e1e0229 */ /* 0x000fe20000000010 */
[----:B------:R-:W-:Y:S10]  /*11c0*/  @P0 BRA `(.L_x_18) ;  /* 0xfffffff000cc0947 */ /* 0x000ff4000383ffff */
[----:B------:R-:W-:Y:S05]  /*11d0*/  BSYNC.RELIABLE B6 ;  /* 0x0000000000067941 */ /* 0x000fea0003800100 */
.L_x_2:
[----:B------:R-:W0:Y:S01]  /*11e0*/  LDCU.64 UR4, c[0x0][0x388] ;  /* 0x00007100ff0477ac */ /* 0x000e220008000a00 */
[----:B------:R-:W-:Y:S01]  /*11f0*/  IMAD.MOV.U32 R4, RZ, RZ, 0x1 ;  /* 0x00000001ff047424 */ /* 0x000fe200078e00ff */
[----:B------:R-:W-:Y:S01]  /*1200*/  FSETP.GEU.AND P1, PT, |R23|, 6.5827683646048100446e-37, PT ;  /* 0x036000001700780b */ /* 0x000fe20003f2e200 */
[----:B------:R-:W-:Y:S01]  /*1210*/  BSSY.RECONVERGENT B0, `(.L_x_19) ;  /* 0x0000014000007945 */ /* 0x000fe20003800200 */
[----:B0-----:R-:W-:-:S06]  /*1220*/  DMUL R32, R32, UR4 ;  /* 0x0000000420207c28 */ /* 0x001fcc0008000000 */
[----:B------:R-:W0:Y:S02]  /*1230*/  MUFU.RCP64H R5, R33 ;  /* 0x0000002100057308 */ /* 0x000e240000001800 */
[----:B0-----:R-:W-:-:S08]  /*1240*/  DFMA R6, -R32, R4, 1 ;  /* 0x3ff000002006742b */ /* 0x001fd00000000104 */
[----:B------:R-:W-:-:S08]  /*1250*/  DFMA R6, R6, R6, R6 ;  /* 0x000000060606722b */ /* 0x000fd00000000006 */
[----:B------:R-:W-:-:S08]  /*1260*/  DFMA R6, R4, R6, R4 ;  /* 0x000000060406722b */ /* 0x000fd00000000004 */
[----:B------:R-:W-:-:S08]  /*1270*/  DFMA R4, -R32, R6, 1 ;  /* 0x3ff000002004742b */ /* 0x000fd00000000106 */
[----:B------:R-:W-:-:S08]  /*1280*/  DFMA R4, R6, R4, R6 ;  /* 0x000000040604722b */ /* 0x000fd00000000006 */
        /* <DEDUP_REMOVED lines=12> */
.L_x_20:
[----:B------:R-:W-:Y:S05]  /*1350*/  BSYNC.RECONVERGENT B0 ;  /* 0x0000000000007941 */ /* 0x000fea0003800200 */
.L_x_19:
[----:B------:R-:W-:Y:S01]  /*1360*/  MOV R0, 0x0 ;  /* 0x0000000000007802 */ /* 0x000fe20000000f00 */
[----:B------:R0:W-:Y:S01]  /*1370*/  STL.64 [R25+0x8], R8 ;  /* 0x0000080819007387 */ /* 0x0001e20000100a00 */
[----:B------:R-:W1:Y:S01]  /*1380*/  LDCU.64 UR4, c[0x4][0x8] ;  /* 0x01000100ff0477ac */ /* 0x000e620008000a00 */
[----:B------:R-:W-:Y:S01]  /*1390*/  IMAD.MOV.U32 R6, RZ, RZ, R24 ;  /* 0x000000ffff067224 */ /* 0x000fe200078e0018 */
[----:B------:R0:W2:Y:S01]  /*13a0*/  LDC.64 R10, c[0x4][R0] ;  /* 0x01000000000a7b82 */ /* 0x0000a20000000a00 */
[----:B------:R0:W-:Y:S01]  /*13b0*/  STL.64 [R25], R22 ;  /* 0x0000001619007387 */ /* 0x0001e20000100a00 */
[----:B------:R-:W-:-:S03]  /*13c0*/  IMAD.MOV.U32 R7, RZ, RZ, R2 ;  /* 0x000000ffff077224 */ /* 0x000fc600078e0002 */
[----:B------:R0:W-:Y:S01]  /*13d0*/  STL.64 [R25+0x10], R18 ;  /* 0x0000101219007387 */ /* 0x0001e20000100a00 */
[----:B-1----:R-:W-:Y:S02]  /*13e0*/  IMAD.U32 R4, RZ, RZ, UR4 ;  /* 0x00000004ff047e24 */ /* 0x002fe4000f8e00ff */
[----:B0-----:R-:W-:-:S07]  /*13f0*/  IMAD.U32 R5, RZ, RZ, UR5 ;  /* 0x00000005ff057e24 */ /* 0x001fce000f8e00ff */
[----:B------:R-:W-:-:S07]  /*1400*/  LEPC R20, `(.L_x_15) ;  /* 0x000000001014794e */ /* 0x000fce0000000000 */
[----:B--2---:R-:W-:Y:S05]  /*1410*/  CALL.ABS.NOINC R10 ;  /* 0x000000000a007343 */ /* 0x004fea0003c00000 */
.L_x_15:
[----:B------:R-:W-:Y:S05]  /*1420*/  BSYNC.RECONVERGENT B7 ;  /* 0x0000000000077941 */ /* 0x000fea0003800200 */
.L_x_1:
[----:B------:R-:W-:Y:S01]  /*1430*/  DSETP.NEU.AND P0, PT, R18, 45, PT ;  /* 0x404680001200742a */ /* 0x000fe20003f0d000 */
[----:B------:R-:W-:-:S13]  /*1440*/  BSSY.RECONVERGENT B7, `(.L_x_21) ;  /* 0x000000f000077945 */ /* 0x000fda0003800200 */
[----:B------:R-:W-:Y:S05]  /*1450*/  @P0 BRA `(.L_x_22) ;  /* 0x0000000000340947 */ /* 0x000fea0003800000 */
[----:B------:R-:W-:Y:S01]  /*1460*/  IMAD.MOV.U32 R8, RZ, RZ, 0x0 ;  /* 0x00000000ff087424 */ /* 0x000fe200078e00ff */
[----:B------:R-:W-:Y:S01]  /*1470*/  MOV R0, 0x0 ;  /* 0x0000000000007802 */ /* 0x000fe20000000f00 */
[----:B------:R-:W-:Y:S01]  /*1480*/  IMAD.MOV.U32 R9, RZ, RZ, 0x40468000 ;  /* 0x40468000ff097424 */ /* 0x000fe200078e00ff */
[----:B------:R0:W-:Y:S01]  /*1490*/  STL.64 [R25+0x8], R22 ;  /* 0x0000081619007387 */ /* 0x0001e20000100a00 */
[----:B------:R-:W1:Y:S01]  /*14a0*/  LDCU.64 UR4, c[0x4][0x10] ;  /* 0x01000200ff0477ac */ /* 0x000e620008000a00 */
[----:B------:R0:W2:Y:S01]  /*14b0*/  LDC.64 R10, c[0x4][R0] ;  /* 0x01000000000a7b82 */ /* 0x0000a20000000a00 */
[----:B------:R-:W-:Y:S01]  /*14c0*/  IMAD.MOV.U32 R6, RZ, RZ, R24 ;  /* 0x000000ffff067224 */ /* 0x000fe200078e0018 */
[----:B------:R0:W-:Y:S01]  /*14d0*/  STL.64 [R25], R8 ;  /* 0x0000000819007387 */ /* 0x0001e20000100a00 */
[----:B------:R-:W-:Y:S02]  /*14e0*/  IMAD.MOV.U32 R7, RZ, RZ, R2 ;  /* 0x000000ffff077224 */ /* 0x000fe400078e0002 */
[----:B-1----:R-:W-:-:S02]  /*14f0*/  IMAD.U32 R4, RZ, RZ, UR4 ;  /* 0x00000004ff047e24 */ /* 0x002fc4000f8e00ff */
[----:B0-----:R-:W-:-:S07]  /*1500*/  IMAD.U32 R5, RZ, RZ, UR5 ;  /* 0x00000005ff057e24 */ /* 0x001fce000f8e00ff */
[----:B------:R-:W-:-:S07]  /*1510*/  LEPC R20, `(.L_x_22) ;  /* 0x000000001014794e */ /* 0x000fce0000000000 */
[----:B--2---:R-:W-:Y:S05]  /*1520*/  CALL.ABS.NOINC R10 ;  /* 0x000000000a007343 */ /* 0x004fea0003c00000 */
.L_x_22:
[----:B------:R-:W-:Y:S05]  /*1530*/  BSYNC.RECONVERGENT B7 ;  /* 0x0000000000077941 */ /* 0x000fea0003800200 */
.L_x_21:
[----:B------:R-:W-:Y:S01]  /*1540*/  UMOV UR4, 0x47ae147b ;  /* 0x47ae147b00047882 */ /* 0x000fe20000000000 */
[----:B------:R-:W-:Y:S02]  /*1550*/  UMOV UR5, 0x3f747ae1 ;  /* 0x3f747ae100057882 */ /* 0x000fe40000000000 */
[----:B------:R-:W-:-:S08]  /*1560*/  DADD R18, R18, UR4 ;  /* 0x0000000412127e29 */ /* 0x000fd00008000000 */
[----:B------:R-:W-:-:S14]  /*1570*/  DSETP.GEU.AND P0, PT, R18, R26, PT ;  /* 0x0000001a1200722a */ /* 0x000fdc0003f0e000 */
[----:B------:R-:W-:Y:S05]  /*1580*/  @!P0 BRA `(.L_x_23) ;  /* 0xffffffec00848947 */ /* 0x000fea000383ffff */
[----:B------:R-:W-:Y:S05]  /*1590*/  EXIT ;  /* 0x000000000000794d */ /* 0x000fea0003800000 */
        .weak           $__internal_0_$__cuda_sm20_div_rn_f64_full
        .type           $__internal_0_$__cuda_sm20_div_rn_f64_full,@function
        .size           $__internal_0_$__cuda_sm20_div_rn_f64_full,($_Z35calculateFiringSolutionInAngleRangeddd$__internal_trig_reduction_slowpathd - $__internal_0_$__cuda_sm20_div_rn_f64_full)
$__internal_0_$__cuda_sm20_div_rn_f64_full:
[C---:B------:R-:W-:Y:S01]  /*15a0*/  FSETP.GEU.AND P0, PT, |R11|.reuse, 1.469367938527859385e-39, PT ;  /* 0x001000000b00780b */ /* 0x040fe20003f0e200 */
[----:B------:R-:W-:Y:S01]  /*15b0*/  IMAD.MOV.U32 R34, RZ, RZ, 0x1 ;  /* 0x00000001ff227424 */ /* 0x000fe200078e00ff */
[----:B------:R-:W-:Y:S01]  /*15c0*/  LOP3.LUT R12, R11, 0x800fffff, RZ, 0xc0, !PT ;  /* 0x800fffff0b0c7812 */ /* 0x000fe200078ec0ff */
[----:B------:R-:W-:Y:S01]  /*15d0*/  IMAD.MOV.U32 R5, RZ, RZ, 0x1ca00000 ;  /* 0x1ca00000ff057424 */ /* 0x000fe200078e00ff */
[C---:B------:R-:W-:Y:S01]  /*15e0*/  FSETP.GEU.AND P2, PT, |R9|.reuse, 1.469367938527859385e-39, PT ;  /* 0x001000000900780b */ /* 0x040fe20003f4e200 */
[----:B------:R-:W-:Y:S01]  /*15f0*/  BSSY.RECONVERGENT B1, `(.L_x_24) ;  /* 0x0000052000017945 */ /* 0x000fe20003800200 */
[----:B------:R-:W-:Y:S01]  /*1600*/  LOP3.LUT R13, R12, 0x3ff00000, RZ, 0xfc, !PT ;  /* 0x3ff000000c0d7812 */ /* 0x000fe200078efcff */
[----:B------:R-:W-:Y:S01]  /*1610*/  IMAD.MOV.U32 R12, RZ, RZ, R10 ;  /* 0x000000ffff0c7224 */ /* 0x000fe200078e000a */
[----:B------:R-:W-:Y:S02]  /*1620*/  LOP3.LUT R3, R9, 0x7ff00000, RZ, 0xc0, !PT ;  /* 0x7ff0000009037812 */ /* 0x000fe400078ec0ff */
[----:B------:R-:W-:-:S03]  /*1630*/  LOP3.LUT R48, R11, 0x7ff00000, RZ, 0xc0, !PT ;  /* 0x7ff000000b307812 */ /* 0x000fc600078ec0ff */
[----:B------:R-:W-:Y:S01]  /*1640*/  @!P0 DMUL R12, R10, 8.98846567431157953865e+307 ;  /* 0x7fe000000a0c8828 */ /* 0x000fe20000000000 */
[----:B------:R-:W-:-:S03]  /*1650*/  ISETP.GE.U32.AND P1, PT, R3, R48, PT ;  /* 0x000000300300720c */ /* 0x000fc60003f26070 */
[----:B------:R-:W-:Y:S02]  /*1660*/  @!P2 LOP3.LUT R42, R11, 0x7ff00000, RZ, 0xc0, !PT ;  /* 0x7ff000000b2aa812 */ /* 0x000fe400078ec0ff */
[----:B------:R-:W0:Y:S02]  /*1670*/  MUFU.RCP64H R35, R13 ;  /* 0x0000000d00237308 */ /* 0x000e240000001800 */
[----:B------:R-:W-:Y:S02]  /*1680*/  @!P2 ISETP.GE.U32.AND P3, PT, R3, R42, PT ;  /* 0x0000002a0300a20c */ /* 0x000fe40003f66070 */
[----:B------:R-:W-:Y:S02]  /*1690*/  @!P0 LOP3.LUT R48, R13, 0x7ff00000, RZ, 0xc0, !PT ;  /* 0x7ff000000d308812 */ /* 0x000fe400078ec0ff */
[----:B------:R-:W-:-:S04]  /*16a0*/  @!P2 SEL R43, R5, 0x63400000, !P3 ;  /* 0x63400000052ba807 */ /* 0x000fc80005800000 */
[----:B------:R-:W-:-:S04]  /*16b0*/  @!P2 LOP3.LUT R46, R43, 0x80000000, R9, 0xf8, !PT ;  /* 0x800000002b2ea812 */ /* 0x000fc800078ef809 */
[----:B------:R-:W-:Y:S01]  /*16c0*/  @!P2 LOP3.LUT R47, R46, 0x100000, RZ, 0xfc, !PT ;  /* 0x001000002e2fa812 */ /* 0x000fe200078efcff */
[----:B------:R-:W-:Y:S01]  /*16d0*/  @!P2 IMAD.MOV.U32 R46, RZ, RZ, RZ ;  /* 0x000000ffff2ea224 */ /* 0x000fe200078e00ff */
[----:B0-----:R-:W-:-:S08]  /*16e0*/  DFMA R44, R34, -R12, 1 ;  /* 0x3ff00000222c742b */ /* 0x001fd0000000080c */
[----:B------:R-:W-:-:S08]  /*16f0*/  DFMA R44, R44, R44, R44 ;  /* 0x0000002c2c2c722b */ /* 0x000fd0000000002c */
[----:B------:R-:W-:Y:S01]  /*1700*/  DFMA R44, R34, R44, R34 ;  /* 0x0000002c222c722b */ /* 0x000fe20000000022 */
[----:B------:R-:W-:Y:S01]  /*1710*/  SEL R35, R5, 0x63400000, !P1 ;  /* 0x6340000005237807 */ /* 0x000fe20004800000 */
[----:B------:R-:W-:-:S03]  /*1720*/  IMAD.MOV.U32 R34, RZ, RZ, R8 ;  /* 0x000000ffff227224 */ /* 0x000fc600078e0008 */
[----:B------:R-:W-:-:S03]  /*1730*/  LOP3.LUT R35, R35, 0x800fffff, R9, 0xf8, !PT ;  /* 0x800fffff23237812 */ /* 0x000fc600078ef809 */
[----:B------:R-:W-:-:S03]  /*1740*/  DFMA R42, R44, -R12, 1 ;  /* 0x3ff000002c2a742b */ /* 0x000fc6000000080c */
[----:B------:R-:W-:-:S05]  /*1750*/  @!P2 DFMA R34, R34, 2, -R46 ;  /* 0x400000002222a82b */ /* 0x000fca000000082e */
[----:B------:R-:W-:-:S08]  /*1760*/  DFMA R42, R44, R42, R44 ;  /* 0x0000002a2c2a722b */ /* 0x000fd0000000002c */
[----:B------:R-:W-:-:S08]  /*1770*/  DMUL R44, R42, R34 ;  /* 0x000000222a2c7228 */ /* 0x000fd00000000000 */
[----:B------:R-:W-:-:S08]  /*1780*/  DFMA R46, R44, -R12, R34 ;  /* 0x8000000c2c2e722b */ /* 0x000fd00000000022 */
[----:B------:R-:W-:Y:S01]  /*1790*/  DFMA R46, R42, R46, R44 ;  /* 0x0000002e2a2e722b */ /* 0x000fe2000000002c */
[----:B------:R-:W-:Y:S01]  /*17a0*/  IMAD.MOV.U32 R45, RZ, RZ, R3 ;  /* 0x000000ffff2d7224 */ /* 0x000fe200078e0003 */
[----:B------:R-:W-:Y:S01]  /*17b0*/  @!P2 LOP3.LUT R45, R35, 0x7ff00000, RZ, 0xc0, !PT ;  /* 0x7ff00000232da812 */ /* 0x000fe200078ec0ff */
[----:B------:R-:W-:-:S04]  /*17c0*/  VIADD R43, R48, 0xffffffff ;  /* 0xffffffff302b7836 */ /* 0x000fc80000000000 */
[----:B------:R-:W-:-:S05]  /*17d0*/  VIADD R42, R45, 0xffffffff ;  /* 0xffffffff2d2a7836 */ /* 0x000fca0000000000 */
[----:B------:R-:W-:-:S04]  /*17e0*/  ISETP.GT.U32.AND P0, PT, R42, 0x7feffffe, PT ;  /* 0x7feffffe2a00780c */ /* 0x000fc80003f04070 */
[----:B------:R-:W-:-:S13]  /*17f0*/  ISETP.GT.U32.OR P0, PT, R43, 0x7feffffe, P0 ;  /* 0x7feffffe2b00780c */ /* 0x000fda0000704470 */
[----:B------:R-:W-:Y:S05]  /*1800*/  @P0 BRA `(.L_x_25) ;  /* 0x00000000006c0947 */ /* 0x000fea0003800000 */
[----:B------:R-:W-:-:S04]  /*1810*/  LOP3.LUT R42, R11, 0x7ff00000, RZ, 0xc0, !PT ;  /* 0x7ff000000b2a7812 */ /* 0x000fc800078ec0ff */
[CC--:B------:R-:W-:Y:S02]  /*1820*/  VIADDMNMX R8, R3.reuse, -R42.reuse, 0xb9600000, !PT ;  /* 0xb960000003087446 */ /* 0x0c0fe4000780092a */
[----:B------:R-:W-:Y:S02]  /*1830*/  ISETP.GE.U32.AND P0, PT, R3, R42, PT ;  /* 0x0000002a0300720c */ /* 0x000fe40003f06070 */
[----:B------:R-:W-:Y:S02]  /*1840*/  VIMNMX R3, PT, PT, R8, 0x46a00000, PT ;  /* 0x46a0000008037848 */ /* 0x000fe40003fe0100 */
[----:B------:R-:W-:-:S05]  /*1850*/  SEL R8, R5, 0x63400000, !P0 ;  /* 0x6340000005087807 */ /* 0x000fca0004000000 */
[----:B------:R-:W-:Y:S02]  /*1860*/  IMAD.IADD R3, R3, 0x1, -R8 ;  /* 0x0000000103037824 */ /* 0x000fe400078e0a08 */
[----:B------:R-:W-:Y:S02]  /*1870*/  IMAD.MOV.U32 R8, RZ, RZ, RZ ;  /* 0x000000ffff087224 */ /* 0x000fe400078e00ff */
[----:B------:R-:W-:-:S06]  /*1880*/  VIADD R9, R3, 0x7fe00000 ;  /* 0x7fe0000003097836 */ /* 0x000fcc0000000000 */
[----:B------:R-:W-:-:S10]  /*1890*/  DMUL R42, R46, R8 ;  /* 0x000000082e2a7228 */ /* 0x000fd40000000000 */
[----:B------:R-:W-:-:S13]  /*18a0*/  FSETP.GTU.AND P0, PT, |R43|, 1.469367938527859385e-39, PT ;  /* 0x001000002b00780b */ /* 0x000fda0003f0c200 */
[----:B------:R-:W-:Y:S05]  /*18b0*/  @P0 BRA `(.L_x_26) ;  /* 0x0000000000940947 */ /* 0x000fea0003800000 */
[----:B------:R-:W-:Y:S01]  /*18c0*/  DFMA R12, R46, -R12, R34 ;  /* 0x8000000c2e0c722b */ /* 0x000fe20000000022 */
[----:B------:R-:W-:-:S09]  /*18d0*/  IMAD.MOV.U32 R10, RZ, RZ, RZ ;  /* 0x000000ffff0a7224 */ /* 0x000fd200078e00ff */
[C---:B------:R-:W-:Y:S02]  /*18e0*/  FSETP.NEU.AND P0, PT, R13.reuse, RZ, PT ;  /* 0x000000ff0d00720b */ /* 0x040fe40003f0d000 */
[----:B------:R-:W-:-:S04]  /*18f0*/  LOP3.LUT R5, R13, 0x80000000, R11, 0x48, !PT ;  /* 0x800000000d057812 */ /* 0x000fc800078e480b */
[----:B------:R-:W-:-:S07]  /*1900*/  LOP3.LUT R11, R5, R9, RZ, 0xfc, !PT ;  /* 0x00000009050b7212 */ /* 0x000fce00078efcff */
[----:B------:R-:W-:Y:S05]  /*1910*/  @!P0 BRA `(.L_x_26) ;  /* 0x00000000007c8947 */ /* 0x000fea0003800000 */
[----:B------:R-:W-:Y:S01]  /*1920*/  IMAD.MOV R9, RZ, RZ, -R3 ;  /* 0x000000ffff097224 */ /* 0x000fe200078e0a03 */
[----:B------:R-:W-:Y:S01]  /*1930*/  DMUL.RP R10, R46, R10 ;  /* 0x0000000a2e0a7228 */ /* 0x000fe20000008000 */
[----:B------:R-:W-:Y:S01]  /*1940*/  IMAD.MOV.U32 R8, RZ, RZ, RZ ;  /* 0x000000ffff087224 */ /* 0x000fe200078e00ff */
[----:B------:R-:W-:-:S05]  /*1950*/  IADD3 R3, PT, PT, -R3, -0x43300000, RZ ;  /* 0xbcd0000003037810 */ /* 0x000fca0007ffe1ff */
[----:B------:R-:W-:-:S03]  /*1960*/  DFMA R8, R42, -R8, R46 ;  /* 0x800000082a08722b */ /* 0x000fc6000000002e */
[----:B------:R-:W-:-:S07]  /*1970*/  LOP3.LUT R5, R11, R5, RZ, 0x3c, !PT ;  /* 0x000000050b057212 */ /* 0x000fce00078e3cff */
[----:B------:R-:W-:-:S04]  /*1980*/  FSETP.NEU.AND P0, PT, |R9|, R3, PT ;  /* 0x000000030900720b */ /* 0x000fc80003f0d200 */
[----:B------:R-:W-:Y:S02]  /*1990*/  FSEL R42, R10, R42, !P0 ;  /* 0x0000002a0a2a7208 */ /* 0x000fe40004000000 */
[----:B------:R-:W-:Y:S01]  /*19a0*/  FSEL R43, R5, R43, !P0 ;  /* 0x0000002b052b7208 */ /* 0x000fe20004000000 */
[----:B------:R-:W-:Y:S06]  /*19b0*/  BRA `(.L_x_26) ;  /* 0x0000000000547947 */ /* 0x000fec0003800000 */
.L_x_25:
[----:B------:R-:W-:-:S14]  /*19c0*/  DSETP.NAN.AND P0, PT, R8, R8, PT ;  /* 0x000000080800722a */ /* 0x000fdc0003f08000 */
[----:B------:R-:W-:Y:S05]  /*19d0*/  @P0 BRA `(.L_x_27) ;  /* 0x0000000000440947 */ /* 0x000fea0003800000 */
[----:B------:R-:W-:-:S14]  /*19e0*/  DSETP.NAN.AND P0, PT, R10, R10, PT ;  /* 0x0000000a0a00722a */ /* 0x000fdc0003f08000 */
[----:B------:R-:W-:Y:S05]  /*19f0*/  @P0 BRA `(.L_x_28) ;  /* 0x0000000000300947 */ /* 0x000fea0003800000 */
[----:B------:R-:W-:Y:S01]  /*1a00*/  ISETP.NE.AND P0, PT, R45, R48, PT ;  /* 0x000000302d00720c */ /* 0x000fe20003f05270 */
[----:B------:R-:W-:Y:S02]  /*1a10*/  IMAD.MOV.U32 R42, RZ, RZ, 0x0 ;  /* 0x00000000ff2a7424 */ /* 0x000fe400078e00ff */
[----:B------:R-:W-:-:S10]  /*1a20*/  IMAD.MOV.U32 R43, RZ, RZ, -0x80000 ;  /* 0xfff80000ff2b7424 */ /* 0x000fd400078e00ff */
[----:B------:R-:W-:Y:S05]  /*1a30*/  @!P0 BRA `(.L_x_26) ;  /* 0x0000000000348947 */ /* 0x000fea0003800000 */
[----:B------:R-:W-:Y:S02]  /*1a40*/  ISETP.NE.AND P0, PT, R45, 0x7ff00000, PT ;  /* 0x7ff000002d00780c */ /* 0x000fe40003f05270 */
[----:B------:R-:W-:Y:S02]  /*1a50*/  LOP3.LUT R43, R9, 0x80000000, R11, 0x48, !PT ;  /* 0x80000000092b7812 */ /* 0x000fe400078e480b */
[----:B------:R-:W-:-:S13]  /*1a60*/  ISETP.EQ.OR P0, PT, R48, RZ, !P0 ;  /* 0x000000ff3000720c */ /* 0x000fda0004702670 */
[----:B------:R-:W-:Y:S01]  /*1a70*/  @P0 LOP3.LUT R3, R43, 0x7ff00000, RZ, 0xfc, !PT ;  /* 0x7ff000002b030812 */ /* 0x000fe200078efcff */
[----:B------:R-:W-:Y:S02]  /*1a80*/  @!P0 IMAD.MOV.U32 R42, RZ, RZ, RZ ;  /* 0x000000ffff2a8224 */ /* 0x000fe400078e00ff */
[----:B------:R-:W-:Y:S02]  /*1a90*/  @P0 IMAD.MOV.U32 R42, RZ, RZ, RZ ;  /* 0x000000ffff2a0224 */ /* 0x000fe400078e00ff */
[----:B------:R-:W-:Y:S01]  /*1aa0*/  @P0 IMAD.MOV.U32 R43, RZ, RZ, R3 ;  /* 0x000000ffff2b0224 */ /* 0x000fe200078e0003 */
[----:B------:R-:W-:Y:S06]  /*1ab0*/  BRA `(.L_x_26) ;  /* 0x0000000000147947 */ /* 0x000fec0003800000 */
.L_x_28:
[----:B------:R-:W-:Y:S01]  /*1ac0*/  LOP3.LUT R43, R11, 0x80000, RZ, 0xfc, !PT ;  /* 0x000800000b2b7812 */ /* 0x000fe200078efcff */
[----:B------:R-:W-:Y:S01]  /*1ad0*/  IMAD.MOV.U32 R42, RZ, RZ, R10 ;  /* 0x000000ffff2a7224 */ /* 0x000fe200078e000a */
[----:B------:R-:W-:Y:S06]  /*1ae0*/  BRA `(.L_x_26) ;  /* 0x0000000000087947 */ /* 0x000fec0003800000 */
.L_x_27:
[----:B------:R-:W-:Y:S01]  /*1af0*/  LOP3.LUT R43, R9, 0x80000, RZ, 0xfc, !PT ;  /* 0x00080000092b7812 */ /* 0x000fe200078efcff */
[----:B------:R-:W-:-:S07]  /*1b00*/  IMAD.MOV.U32 R42, RZ, RZ, R8 ;  /* 0x000000ffff2a7224 */ /* 0x000fce00078e0008 */
.L_x_26:
[----:B------:R-:W-:Y:S05]  /*1b10*/  BSYNC.RECONVERGENT B1 ;  /* 0x0000000000017941 */ /* 0x000fea0003800200 */
.L_x_24:
[----:B------:R-:W-:Y:S02]  /*1b20*/  IMAD.MOV.U32 R5, RZ, RZ, 0x0 ;  /* 0x00000000ff057424 */ /* 0x000fe400078e00ff */
[----:B------:R-:W-:Y:S02]  /*1b30*/  IMAD.MOV.U32 R8, RZ, RZ, R42 ;  /* 0x000000ffff087224 */ /* 0x000fe400078e002a */
[----:B------:R-:W-:Y:S01]  /*1b40*/  IMAD.MOV.U32 R9, RZ, RZ, R43 ;  /* 0x000000ffff097224 */ /* 0x000fe200078e002b */
[----:B------:R-:W-:Y:S06]  /*1b50*/  RET.REL.NODEC R4 `(_Z35calculateFiringSolutionInAngleRangeddd) ;  /* 0xffffffe404287950 */ /* 0x000fec0003c3ffff */
        .type           $_Z35calculateFiringSolutionInAngleRangeddd$__internal_trig_reduction_slowpathd,@function
        .size           $_Z35calculateFiringSolutionInAngleRangeddd$__internal_trig_reduction_slowpathd,(.L_x_38 - $_Z35calculateFiringSolutionInAngleRangeddd$__internal_trig_reduction_slowpathd)
$_Z35calculateFiringSolutionInAngleRangeddd$__internal_trig_reduction_slowpathd:
[--C-:B------:R-:W-:Y:S01]  /*1b60*/  SHF.R.U32.HI R3, RZ, 0x14, R15.reuse ;  /* 0x00000014ff037819 */ /* 0x100fe2000001160f */
[----:B------:R-:W-:Y:S02]  /*1b70*/  IMAD.MOV.U32 R13, RZ, RZ, R4 ;  /* 0x000000ffff0d7224 */ /* 0x000fe400078e0004 */
[----:B------:R-:W-:Y:S01]  /*1b80*/  IMAD.MOV.U32 R5, RZ, RZ, R15 ;  /* 0x000000ffff057224 */ /* 0x000fe200078e000f */
[----:B------:R-:W-:Y:S01]  /*1b90*/  LOP3.LUT R9, R3, 0x7ff, RZ, 0xc0, !PT ;  /* 0x000007ff03097812 */ /* 0x000fe200078ec0ff */
[----:B------:R-:W-:-:S03]  /*1ba0*/  IMAD.MOV.U32 R8, RZ, RZ, RZ ;  /* 0x000000ffff087224 */ /* 0x000fc600078e00ff */
[----:B------:R-:W-:-:S13]  /*1bb0*/  ISETP.NE.AND P0, PT, R9, 0x7ff, PT ;  /* 0x000007ff0900780c */ /* 0x000fda0003f05270 */
[----:B------:R-:W-:Y:S05]  /*1bc0*/  @!P0 BRA `(.L_x_29) ;  /* 0x00000008005c8947 */ /* 0x000fea0003800000 */
[----:B------:R-:W-:Y:S01]  /*1bd0*/  VIADD R4, R9, 0xfffffc00 ;  /* 0xfffffc0009047836 */ /* 0x000fe20000000000 */
[----:B------:R-:W-:Y:S01]  /*1be0*/  BSSY.RECONVERGENT B2, `(.L_x_30) ;  /* 0x0000034000027945 */ /* 0x000fe20003800200 */
[----:B------:R-:W-:Y:S01]  /*1bf0*/  VIADD R9, R1, 0x18 ;  /* 0x0000001801097836 */ /* 0x000fe20000000000 */
[----:B------:R-:W-:Y:S02]  /*1c00*/  CS2R R44, SRZ ;  /* 0x00000000002c7805 */ /* 0x000fe4000001ff00 */
[----:B------:R-:W-:Y:S02]  /*1c10*/  SHF.R.U32.HI R8, RZ, 0x6, R4 ;  /* 0x00000006ff087819 */ /* 0x000fe40000011604 */
[----:B------:R-:W-:Y:S02]  /*1c20*/  ISETP.GE.U32.AND P0, PT, R4, 0x80, PT ;  /* 0x000000800400780c */ /* 0x000fe40003f06070 */
[C---:B------:R-:W-:Y:S02]  /*1c30*/  IADD3 R4, PT, PT, -R8.reuse, 0x13, RZ ;  /* 0x0000001308047810 */ /* 0x040fe40007ffe1ff */
[----:B------:R-:W-:-:S02]  /*1c40*/  IADD3 R33, PT, PT, -R8, 0xf, RZ ;  /* 0x0000000f08217810 */ /* 0x000fc40007ffe1ff */
[----:B------:R-:W-:-:S04]  /*1c50*/  SEL R4, R4, 0x12, P0 ;  /* 0x0000001204047807 */ /* 0x000fc80000000000 */
[----:B------:R-:W-:-:S13]  /*1c60*/  ISETP.GE.AND P0, PT, R33, R4, PT ;  /* 0x000000042100720c */ /* 0x000fda0003f06270 */
[----:B------:R-:W-:Y:S05]  /*1c70*/  @P0 BRA `(.L_x_31) ;  /* 0x0000000000a80947 */ /* 0x000fea0003800000 */
[----:B------:R-:W0:Y:S01]  /*1c80*/  LDC.64 R10, c[0x0][0x358] ;  /* 0x0000d600ff0a7b82 */ /* 0x000e220000000a00 */
[C---:B------:R-:W-:Y:S01]  /*1c90*/  SHF.L.U64.HI R25, R13.reuse, 0xb, R5 ;  /* 0x0000000b0d197819 */ /* 0x040fe20000010205 */
[----:B------:R-:W-:Y:S01]  /*1ca0*/  BSSY.RECONVERGENT B3, `(.L_x_32) ;  /* 0x0000022000037945 */ /* 0x000fe20003800200 */
[----:B------:R-:W-:Y:S01]  /*1cb0*/  IMAD.SHL.U32 R13, R13, 0x800, RZ ;  /* 0x000008000d0d7824 */ /* 0x000fe200078e00ff */
[----:B------:R-:W-:Y:S01]  /*1cc0*/  IADD3 R12, PT, PT, RZ, -R8, -R4 ;  /* 0x80000008ff0c7210 */ /* 0x000fe20007ffe804 */
[----:B------:R-:W-:Y:S01]  /*1cd0*/  IMAD.MOV.U32 R14, RZ, RZ, RZ ;  /* 0x000000ffff0e7224 */ /* 0x000fe200078e00ff */
[----:B------:R-:W-:Y:S02]  /*1ce0*/  CS2R R44, SRZ ;  /* 0x00000000002c7805 */ /* 0x000fe4000001ff00 */
[----:B------:R-:W-:-:S07]  /*1cf0*/  LOP3.LUT R25, R25, 0x80000000, RZ, 0xfc, !PT ;  /* 0x8000000019197812 */ /* 0x000fce00078efcff */
.L_x_33:
[----:B------:R-:W1:Y:S01]  /*1d00*/  LDC.64 R4, c[0x4][0x18] ;  /* 0x01000600ff047b82 */ /* 0x000e620000000a00 */
[----:B0-----:R-:W-:Y:S02]  /*1d10*/  R2UR UR4, R10 ;  /* 0x000000000a0472ca */ /* 0x001fe400000e0000 */
[----:B------:R-:W-:Y:S01]  /*1d20*/  R2UR UR5, R11 ;  /* 0x000000000b0572ca */ /* 0x000fe200000e0000 */
[----:B-1----:R-:W-:-:S12]  /*1d30*/  IMAD.WIDE R4, R33, 0x8, R4 ;  /* 0x0000000821047825 */ /* 0x002fd800078e0204 */
[----:B------:R-:W2:Y:S01]  /*1d40*/  LDG.E.64.CONSTANT R4, desc[UR4][R4.64] ;  /* 0x0000000404047981 */ /* 0x000ea2000c1e9b00 */
[----:B------:R-:W-:Y:S02]  /*1d50*/  VIADD R12, R12, 0x1 ;  /* 0x000000010c0c7836 */ /* 0x000fe40000000000 */
[----:B------:R-:W-:Y:S02]  /*1d60*/  VIADD R33, R33, 0x1 ;  /* 0x0000000121217836 */ /* 0x000fe40000000000 */
[----:B--2---:R-:W-:-:S04]  /*1d70*/  IMAD.WIDE.U32 R44, P2, R4, R13, R44 ;  /* 0x0000000d042c7225 */ /* 0x004fc8000784002c */
[----:B------:R-:W-:Y:S02]  /*1d80*/  IMAD R35, R4, R25, RZ ;  /* 0x0000001904237224 */ /* 0x000fe400078e02ff */
[CC--:B------:R-:W-:Y:S02]  /*1d90*/  IMAD R32, R5.reuse, R13.reuse, RZ ;  /* 0x0000000d05207224 */ /* 0x0c0fe400078e02ff */
[----:B------:R-:W-:Y:S01]  /*1da0*/  IMAD.HI.U32 R43, R5, R13, RZ ;  /* 0x0000000d052b7227 */ /* 0x000fe200078e00ff */
[----:B------:R-:W-:-:S03]  /*1db0*/  IADD3 R45, P0, PT, R35, R45, RZ ;  /* 0x0000002d232d7210 */ /* 0x000fc60007f1e0ff */
[----:B------:R-:W-:Y:S01]  /*1dc0*/  IMAD R35, R14, 0x8, R9 ;  /* 0x000000080e237824 */ /* 0x000fe200078e0209 */
[----:B------:R-:W-:Y:S01]  /*1dd0*/  IADD3 R45, P1, PT, R32, R45, RZ ;  /* 0x0000002d202d7210 */ /* 0x000fe20007f3e0ff */
[----:B------:R-:W-:-:S04]  /*1de0*/  IMAD.HI.U32 R32, R4, R25, RZ ;  /* 0x0000001904207227 */ /* 0x000fc800078e00ff */
[----:B------:R-:W-:Y:S01]  /*1df0*/  IMAD.X R4, RZ, RZ, R32, P2 ;  /* 0x000000ffff047224 */ /* 0x000fe200010e0620 */
[----:B------:R0:W-:Y:S01]  /*1e00*/  STL.64 [R35], R44 ;  /* 0x0000002c23007387 */ /* 0x0001e20000100a00 */
[----:B------:R-:W-:-:S03]  /*1e10*/  IMAD.HI.U32 R32, R5, R25, RZ ;  /* 0x0000001905207227 */ /* 0x000fc600078e00ff */
[----:B------:R-:W-:Y:S01]  /*1e20*/  IADD3.X R4, P0, PT, R43, R4, RZ, P0, !PT ;  /* 0x000000042b047210 */ /* 0x000fe2000071e4ff */
[----:B------:R-:W-:Y:S02]  /*1e30*/  IMAD R5, R5, R25, RZ ;  /* 0x0000001905057224 */ /* 0x000fe400078e02ff */
[----:B------:R-:W-:-:S03]  /*1e40*/  VIADD R14, R14, 0x1 ;  /* 0x000000010e0e7836 */ /* 0x000fc60000000000 */
[----:B------:R-:W-:Y:S01]  /*1e50*/  IADD3.X R5, P1, PT, R5, R4, RZ, P1, !PT ;  /* 0x0000000405057210 */ /* 0x000fe20000f3e4ff */
[----:B------:R-:W-:Y:S01]  /*1e60*/  IMAD.X R4, RZ, RZ, R32, P0 ;  /* 0x000000ffff047224 */ /* 0x000fe200000e0620 */
[----:B------:R-:W-:-:S03]  /*1e70*/  ISETP.NE.AND P0, PT, R12, -0xf, PT ;  /* 0xfffffff10c00780c */ /* 0x000fc60003f05270 */
[----:B------:R-:W-:Y:S02]  /*1e80*/  IMAD.X R4, RZ, RZ, R4, P1 ;  /* 0x000000ffff047224 */ /* 0x000fe400008e0604 */
[----:B0-----:R-:W-:Y:S02]  /*1e90*/  IMAD.MOV.U32 R44, RZ, RZ, R5 ;  /* 0x000000ffff2c7224 */ /* 0x001fe400078e0005 */
[----:B------:R-:W-:-:S06]  /*1ea0*/  IMAD.MOV.U32 R45, RZ, RZ, R4 ;  /* 0x000000ffff2d7224 */ /* 0x000fcc00078e0004 */
[----:B------:R-:W-:Y:S05]  /*1eb0*/  @P0 BRA `(.L_x_33) ;  /* 0xfffffffc00900947 */ /* 0x000fea000383ffff */
[----:B------:R-:W-:Y:S05]  /*1ec0*/  BSYNC.RECONVERGENT B3 ;  /* 0x0000000000037941 */ /* 0x000fea0003800200 */
.L_x_32:
[----:B------:R-:W-:Y:S02]  /*1ed0*/  LOP3.LUT R4, R3, 0x7ff, RZ, 0xc0, !PT ;  /* 0x000007ff03047812 */ /* 0x000fe400078ec0ff */
[----:B------:R-:W-:-:S03]  /*1ee0*/  IADD3 R33, PT, PT, -R8, 0x13, RZ ;  /* 0x0000001308217810 */ /* 0x000fc60007ffe1ff */
[----:B------:R-:W-:-:S05]  /*1ef0*/  VIADD R4, R4, 0xfffffc00 ;  /* 0xfffffc0004047836 */ /* 0x000fca0000000000 */
[----:B------:R-:W-:-:S04]  /*1f00*/  ISETP.GE.U32.AND P0, PT, R4, 0x80, PT ;  /* 0x000000800400780c */ /* 0x000fc80003f06070 */
[----:B------:R-:W-:-:S09]  /*1f10*/  SEL R33, R33, 0x12, P0 ;  /* 0x0000001221217807 */ /* 0x000fd20000000000 */
.L_x_31:
[----:B------:R-:W-:Y:S05]  /*1f20*/  BSYNC.RECONVERGENT B2 ;  /* 0x0000000000027941 */ /* 0x000fea0003800200 */
.L_x_30:
[----:B------:R-:W-:Y:S01]  /*1f30*/  LOP3.LUT P0, R35, R3, 0x3f, RZ, 0xc0, !PT ;  /* 0x0000003f03237812 */ /* 0x000fe2000780c0ff */
[----:B------:R-:W-:-:S04]  /*1f40*/  IMAD.IADD R8, R8, 0x1, R33 ;  /* 0x0000000108087824 */ /* 0x000fc800078e0221 */
[----:B------:R-:W-:-:S05]  /*1f50*/  IMAD.U32 R11, R8, 0x8, R9 ;  /* 0x00000008080b7824 */ /* 0x000fca00078e0009 */
[----:B------:R0:W-:Y:S04]  /*1f60*/  STL.64 [R11+-0x78], R44 ;  /* 0xffff882c0b007387 */ /* 0x0001e80000100a00 */
[----:B------:R-:W2:Y:S04]  /*1f70*/  @P0 LDL.64 R12, [R1+0x20] ;  /* 0x00002000010c0983 */ /* 0x000ea80000100a00 */
[----:B------:R-:W3:Y:S04]  /*1f80*/  LDL.64 R4, [R1+0x28] ;  /* 0x0000280001047983 */ /* 0x000ee80000100a00 */
[----:B------:R-:W4:Y:S01]  /*1f90*/  LDL.64 R8, [R1+0x30] ;  /* 0x0000300001087983 */ /* 0x000f220000100a00 */
[----:B------:R-:W-:Y:S01]  /*1fa0*/  @P0 LOP3.LUT R3, R35, 0x3f, RZ, 0x3c, !PT ;  /* 0x0000003f23030812 */ /* 0x000fe200078e3cff */
[----:B------:R-:W-:Y:S01]  /*1fb0*/  BSSY.RECONVERGENT B2, `(.L_x_34) ;  /* 0x0000034000027945 */ /* 0x000fe20003800200 */
[----:B--2---:R-:W-:-:S02]  /*1fc0*/  @P0 SHF.R.U64 R10, R12, 0x1, R13 ;  /* 0x000000010c0a0819 */ /* 0x004fc4000000120d */
[----:B------:R-:W-:Y:S02]  /*1fd0*/  @P0 SHF.R.U32.HI R12, RZ, 0x1, R13 ;  /* 0x00000001ff0c0819 */ /* 0x000fe4000001160d */
[----:B---3--:R-:W-:Y:S02]  /*1fe0*/  @P0 SHF.L.U32 R13, R4, R35, RZ ;  /* 0x00000023040d0219 */ /* 0x008fe400000006ff */
[----:B------:R-:W-:Y:S02]  /*1ff0*/  @P0 SHF.R.U64 R10, R10, R3, R12 ;  /* 0x000000030a0a0219 */ /* 0x000fe4000000120c */
[--C-:B------:R-:W-:Y:S02]  /*2000*/  @P0 SHF.R.U32.HI R34, RZ, 0x1, R5.reuse ;  /* 0x00000001ff220819 */ /* 0x100fe40000011605 */
[C-C-:B------:R-:W-:Y:S02]  /*2010*/  @P0 SHF.R.U64 R32, R4.reuse, 0x1, R5.reuse ;  /* 0x0000000104200819 */ /* 0x140fe40000001205 */
[----:B------:R-:W-:-:S02]  /*2020*/  @P0 SHF.L.U64.HI R14, R4, R35, R5 ;  /* 0x00000023040e0219 */ /* 0x000fc40000010205 */
[----:B0-----:R-:W-:Y:S02]  /*2030*/  @P0 SHF.R.U32.HI R11, RZ, R3, R12 ;  /* 0x00000003ff0b0219 */ /* 0x001fe4000001160c */
[----:B------:R-:W-:Y:S02]  /*2040*/  @P0 LOP3.LUT R4, R13, R10, RZ, 0xfc, !PT ;  /* 0x0000000a0d040212 */ /* 0x000fe400078efcff */
[----:B----4-:R-:W-:Y:S02]  /*2050*/  @P0 SHF.L.U32 R12, R8, R35, RZ ;  /* 0x00000023080c0219 */ /* 0x010fe400000006ff */
[----:B------:R-:W-:Y:S01]  /*2060*/  @P0 SHF.R.U64 R25, R32, R3, R34 ;  /* 0x0000000320190219 */ /* 0x000fe20000001222 */
[----:B------:R-:W-:Y:S01]  /*2070*/  IMAD.SHL.U32 R13, R4, 0x4, RZ ;  /* 0x00000004040d7824 */ /* 0x000fe200078e00ff */
[----:B------:R-:W-:Y:S02]  /*2080*/  @P0 LOP3.LUT R5, R14, R11, RZ, 0xfc, !PT ;  /* 0x0000000b0e050212 */ /* 0x000fe400078efcff */
[----:B------:R-:W-:-:S02]  /*2090*/  @P0 SHF.L.U64.HI R10, R8, R35, R9 ;  /* 0x00000023080a0219 */ /* 0x000fc40000010209 */
[----:B------:R-:W-:Y:S02]  /*20a0*/  @P0 LOP3.LUT R8, R12, R25, RZ, 0xfc, !PT ;  /* 0x000000190c080212 */ /* 0x000fe400078efcff */
[----:B------:R-:W-:Y:S02]  /*20b0*/  @P0 SHF.R.U32.HI R3, RZ, R3, R34 ;  /* 0x00000003ff030219 */ /* 0x000fe40000011622 */
[----:B------:R-:W-:Y:S02]  /*20c0*/  SHF.L.U64.HI R25, R4, 0x2, R5 ;  /* 0x0000000204197819 */ /* 0x000fe40000010205 */
[----:B------:R-:W-:Y:S02]  /*20d0*/  @P0 LOP3.LUT R9, R10, R3, RZ, 0xfc, !PT ;  /* 0x000000030a090212 */ /* 0x000fe400078efcff */
[----:B------:R-:W-:Y:S02]  /*20e0*/  SHF.L.W.U32.HI R5, R5, 0x2, R8 ;  /* 0x0000000205057819 */ /* 0x000fe40000010e08 */
[----:B------:R-:W-:-:S02]  /*20f0*/  IADD3 RZ, P0, PT, RZ, -R13, RZ ;  /* 0x8000000dffff7210 */ /* 0x000fc40007f1e0ff */
[----:B------:R-:W-:Y:S02]  /*2100*/  LOP3.LUT R3, RZ, R25, RZ, 0x33, !PT ;  /* 0x00000019ff037212 */ /* 0x000fe400078e33ff */
[----:B------:R-:W-:Y:S02]  /*2110*/  SHF.L.W.U32.HI R8, R8, 0x2, R9 ;  /* 0x0000000208087819 */ /* 0x000fe40000010e09 */
[----:B------:R-:W-:Y:S02]  /*2120*/  LOP3.LUT R4, RZ, R5, RZ, 0x33, !PT ;  /* 0x00000005ff047212 */ /* 0x000fe400078e33ff */
[----:B------:R-:W-:Y:S02]  /*2130*/  IADD3.X R10, P0, PT, RZ, R3, RZ, P0, !PT ;  /* 0x00000003ff0a7210 */ /* 0x000fe4000071e4ff */
[----:B------:R-:W-:Y:S02]  /*2140*/  LOP3.LUT R3, RZ, R8, RZ, 0x33, !PT ;  /* 0x00000008ff037212 */ /* 0x000fe400078e33ff */
[----:B------:R-:W-:-:S02]  /*2150*/  IADD3.X R12, P1, PT, RZ, R4, RZ, P0, !PT ;  /* 0x00000004ff0c7210 */ /* 0x000fc4000073e4ff */
[----:B------:R-:W-:-:S03]  /*2160*/  ISETP.GT.U32.AND P2, PT, R5, -0x1, PT ;  /* 0xffffffff0500780c */ /* 0x000fc60003f44070 */
[----:B------:R-:W-:Y:S01]  /*2170*/  IMAD.X R3, RZ, RZ, R3, P1 ;  /* 0x000000ffff037224 */ /* 0x000fe200008e0603 */
[----:B------:R-:W-:-:S04]  /*2180*/  ISETP.GT.AND.EX P0, PT, R8, -0x1, PT, P2 ;  /* 0xffffffff0800780c */ /* 0x000fc80003f04320 */
[----:B------:R-:W-:Y:S02]  /*2190*/  SEL R4, R8, R3, P0 ;  /* 0x0000000308047207 */ /* 0x000fe40000000000 */
[----:B------:R-:W-:Y:S02]  /*21a0*/  SEL R33, R5, R12, P0 ;  /* 0x0000000c05217207 */ /* 0x000fe40000000000 */
[----:B------:R-:W-:Y:S02]  /*21b0*/  ISETP.NE.U32.AND P1, PT, R4, RZ, PT ;  /* 0x000000ff0400720c */ /* 0x000fe40003f25070 */
[----:B------:R-:W-:Y:S02]  /*21c0*/  SEL R10, R25, R10, P0 ;  /* 0x0000000a190a7207 */ /* 0x000fe40000000000 */
[----:B------:R-:W-:Y:S01]  /*21d0*/  SEL R5, R33, R4, !P1 ;  /* 0x0000000421057207 */ /* 0x000fe20004800000 */
[----:B------:R-:W-:-:S05]  /*21e0*/  @!P0 IMAD.MOV R13, RZ, RZ, -R13 ;  /* 0x000000ffff0d8224 */ /* 0x000fca00078e0a0d */
[----:B------:R-:W0:Y:S02]  /*21f0*/  FLO.U32 R5, R5 ;  /* 0x0000000500057300 */ /* 0x000e2400000e0000 */
[C---:B0-----:R-:W-:Y:S02]  /*2200*/  IADD3 R11, PT, PT, -R5.reuse, 0x1f, RZ ;  /* 0x0000001f050b7810 */ /* 0x041fe40007ffe1ff */
[----:B------:R-:W-:-:S03]  /*2210*/  IADD3 R3, PT, PT, -R5, 0x3f, RZ ;  /* 0x0000003f05037810 */ /* 0x000fc60007ffe1ff */
[----:B------:R-:W-:-:S05]  /*2220*/  @P1 IMAD.MOV R3, RZ, RZ, R11 ;  /* 0x000000ffff031224 */ /* 0x000fca00078e020b */
[----:B------:R-:W-:-:S13]  /*2230*/  ISETP.NE.AND P1, PT, R3, RZ, PT ;  /* 0x000000ff0300720c */ /* 0x000fda0003f25270 */
[----:B------:R-:W-:Y:S05]  /*2240*/  @!P1 BRA `(.L_x_35) ;  /* 0x0000000000289947 */ /* 0x000fea0003800000 */
[--C-:B------:R-:W-:Y:S02]  /*2250*/  SHF.R.U64 R11, R13, 0x1, R10.reuse ;  /* 0x000000010d0b7819 */ /* 0x100fe4000000120a */
[C---:B------:R-:W-:Y:S02]  /*2260*/  LOP3.LUT R5, R3.reuse, 0x3f, RZ, 0xc0, !PT ;  /* 0x0000003f03057812 */ /* 0x040fe400078ec0ff */
[----:B------:R-:W-:Y:S02]  /*2270*/  SHF.R.U32.HI R13, RZ, 0x1, R10 ;  /* 0x00000001ff0d7819 */ /* 0x000fe4000001160a */
[----:B------:R-:W-:Y:S02]  /*2280*/  LOP3.LUT R10, R3, 0x3f, RZ, 0xc, !PT ;  /* 0x0000003f030a7812 */ /* 0x000fe400078e0cff */
[CC--:B------:R-:W-:Y:S02]  /*2290*/  SHF.L.U64.HI R25, R33.reuse, R5.reuse, R4 ;  /* 0x0000000521197219 */ /* 0x0c0fe40000010204 */
[----:B------:R-:W-:-:S02]  /*22a0*/  SHF.L.U32 R5, R33, R5, RZ ;  /* 0x0000000521057219 */ /* 0x000fc400000006ff */
[-CC-:B------:R-:W-:Y:S02]  /*22b0*/  SHF.R.U64 R4, R11, R10.reuse, R13.reuse ;  /* 0x0000000a0b047219 */ /* 0x180fe4000000120d */
[----:B------:R-:W-:Y:S02]  /*22c0*/  SHF.R.U32.HI R10, RZ, R10, R13 ;  /* 0x0000000aff0a7219 */ /* 0x000fe4000001160d */
[----:B------:R-:W-:Y:S02]  /*22d0*/  LOP3.LUT R33, R5, R4, RZ, 0xfc, !PT ;  /* 0x0000000405217212 */ /* 0x000fe400078efcff */
[----:B------:R-:W-:-:S07]  /*22e0*/  LOP3.LUT R4, R25, R10, RZ, 0xfc, !PT ;  /* 0x0000000a19047212 */ /* 0x000fce00078efcff */
.L_x_35:
[----:B------:R-:W-:Y:S05]  /*22f0*/  BSYNC.RECONVERGENT B2 ;  /* 0x0000000000027941 */ /* 0x000fea0003800200 */
.L_x_34:
[----:B------:R-:W-:Y:S01]  /*2300*/  IMAD.WIDE.U32 R12, R33, 0x2168c235, RZ ;  /* 0x2168c235210c7825 */ /* 0x000fe200078e00ff */
[----:B------:R-:W-:-:S03]  /*2310*/  SHF.R.U32.HI R9, RZ, 0x1e, R9 ;  /* 0x0000001eff097819 */ /* 0x000fc60000011609 */
[----:B------:R-:W-:Y:S01]  /*2320*/  IMAD.MOV.U32 R10, RZ, RZ, R13 ;  /* 0x000000ffff0a7224 */ /* 0x000fe200078e000d */
[----:B------:R-:W-:Y:S01]  /*2330*/  IADD3 RZ, P1, PT, R12, R12, RZ ;  /* 0x0000000c0cff7210 */ /* 0x000fe20007f3e0ff */
[----:B------:R-:W-:Y:S01]  /*2340*/  IMAD.MOV.U32 R11, RZ, RZ, RZ ;  /* 0x000000ffff0b7224 */ /* 0x000fe200078e00ff */
[----:B------:R-:W-:Y:S01]  /*2350*/  LEA.HI R8, R8, R9, RZ, 0x1 ;  /* 0x0000000908087211 */ /* 0x000fe200078f08ff */
[----:B------:R-:W-:-:S04]  /*2360*/  IMAD.HI.U32 R5, R4, -0x36f0255e, RZ ;  /* 0xc90fdaa204057827 */ /* 0x000fc800078e00ff */
[----:B------:R-:W-:-:S04]  /*2370*/  IMAD.WIDE.U32 R10, R33, -0x36f0255e, R10 ;  /* 0xc90fdaa2210a7825 */ /* 0x000fc800078e000a */
[C---:B------:R-:W-:Y:S02]  /*2380*/  IMAD R13, R4.reuse, -0x36f0255e, RZ ;  /* 0xc90fdaa2040d7824 */ /* 0x040fe400078e02ff */
[----:B------:R-:W-:-:S04]  /*2390*/  IMAD.WIDE.U32 R10, P2, R4, 0x2168c235, R10 ;  /* 0x2168c235040a7825 */ /* 0x000fc8000784000a */
[----:B------:R-:W-:Y:S01]  /*23a0*/  IMAD.X R4, RZ, RZ, R5, P2 ;  /* 0x000000ffff047224 */ /* 0x000fe200010e0605 */
[----:B------:R-:W-:Y:S02]  /*23b0*/  IADD3 R5, P2, PT, R13, R11, RZ ;  /* 0x0000000b0d057210 */ /* 0x000fe40007f5e0ff */
[----:B------:R-:W-:Y:S02]  /*23c0*/  IADD3.X RZ, P1, PT, R10, R10, RZ, P1, !PT ;  /* 0x0000000a0aff7210 */ /* 0x000fe40000f3e4ff */
[C---:B------:R-:W-:Y:S01]  /*23d0*/  ISETP.GT.U32.AND P3, PT, R5.reuse, RZ, PT ;  /* 0x000000ff0500720c */ /* 0x040fe20003f64070 */
[----:B------:R-:W-:Y:S01]  /*23e0*/  IMAD.X R4, RZ, RZ, R4, P2 ;  /* 0x000000ffff047224 */ /* 0x000fe200010e0604 */
[----:B------:R-:W-:-:S04]  /*23f0*/  IADD3.X R10, P2, PT, R5, R5, RZ, P1, !PT ;  /* 0x00000005050a7210 */ /* 0x000fc80000f5e4ff */
[C---:B------:R-:W-:Y:S01]  /*2400*/  ISETP.GT.AND.EX P1, PT, R4.reuse, RZ, PT, P3 ;  /* 0x000000ff0400720c */ /* 0x040fe20003f24330 */
[----:B------:R-:W-:-:S03]  /*2410*/  IMAD.X R11, R4, 0x1, R4, P2 ;  /* 0x00000001040b7824 */ /* 0x000fc600010e0604 */
[----:B------:R-:W-:Y:S02]  /*2420*/  SEL R5, R10, R5, P1 ;  /* 0x000000050a057207 */ /* 0x000fe40000800000 */
[----:B------:R-:W-:Y:S02]  /*2430*/  SEL R10, R11, R4, P1 ;  /* 0x000000040b0a7207 */ /* 0x000fe40000800000 */
[----:B------:R-:W-:Y:S02]  /*2440*/  IADD3 R5, P2, PT, R5, 0x1, RZ ;  /* 0x0000000105057810 */ /* 0x000fe40007f5e0ff */
[----:B------:R-:W-:Y:S02]  /*2450*/  SEL R12, RZ, 0xffffffff, !P1 ;  /* 0xffffffffff0c7807 */ /* 0x000fe40004800000 */
[----:B------:R-:W-:Y:S01]  /*2460*/  LOP3.LUT P1, R4, R15, 0x80000000, RZ, 0xc0, !PT ;  /* 0x800000000f047812 */ /* 0x000fe2000782c0ff */
[----:B------:R-:W-:Y:S02]  /*2470*/  IMAD.X R10, RZ, RZ, R10, P2 ;  /* 0x000000ffff0a7224 */ /* 0x000fe400010e060a */
[----:B------:R-:W-:Y:S01]  /*2480*/  IMAD.IADD R3, R12, 0x1, -R3 ;  /* 0x000000010c037824 */ /* 0x000fe200078e0a03 */
[----:B------:R-:W-:-:S02]  /*2490*/  @!P0 LOP3.LUT R4, R4, 0x80000000, RZ, 0x3c, !PT ;  /* 0x8000000004048812 */ /* 0x000fc400078e3cff */
[----:B------:R-:W-:Y:S01]  /*24a0*/  SHF.R.U64 R5, R5, 0xa, R10 ;  /* 0x0000000a05057819 */ /* 0x000fe2000000120a */
[----:B------:R-:W-:-:S03]  /*24b0*/  IMAD.SHL.U32 R3, R3, 0x100000, RZ ;  /* 0x0010000003037824 */ /* 0x000fc600078e00ff */
[----:B------:R-:W-:-:S03]  /*24c0*/  IADD3 R5, P2, PT, R5, 0x1, RZ ;  /* 0x0000000105057810 */ /* 0x000fc60007f5e0ff */
[----:B------:R-:W-:Y:S01]  /*24d0*/  @P1 IMAD.MOV R8, RZ, RZ, -R8 ;  /* 0x000000ffff081224 */ /* 0x000fe200078e0a08 */
[----:B------:R-:W-:-:S04]  /*24e0*/  LEA.HI.X R10, R10, RZ, RZ, 0x16, P2 ;  /* 0x000000ff0a0a7211 */ /* 0x000fc800010fb4ff */
[--C-:B------:R-:W-:Y:S02]  /*24f0*/  SHF.R.U64 R5, R5, 0x1, R10.reuse ;  /* 0x0000000105057819 */ /* 0x100fe4000000120a */
[----:B------:R-:W-:Y:S02]  /*2500*/  SHF.R.U32.HI R10, RZ, 0x1, R10 ;  /* 0x00000001ff0a7819 */ /* 0x000fe4000001160a */
[----:B------:R-:W-:-:S04]  /*2510*/  IADD3 R13, P2, P3, RZ, RZ, R5 ;  /* 0x000000ffff0d7210 */ /* 0x000fc80007b5e005 */
[----:B------:R-:W-:-:S04]  /*2520*/  IADD3.X R3, PT, PT, R3, 0x3fe00000, R10, P2, P3 ;  /* 0x3fe0000003037810 */ /* 0x000fc800017e640a */
[----:B------:R-:W-:-:S07]  /*2530*/  LOP3.LUT R5, R3, R4, RZ, 0xfc, !PT ;  /* 0x0000000403057212 */ /* 0x000fce00078efcff */
.L_x_29:
[----:B------:R-:W-:Y:S02]  /*2540*/  IMAD.MOV.U32 R43, RZ, RZ, 0x0 ;  /* 0x00000000ff2b7424 */ /* 0x000fe400078e00ff */
[----:B------:R-:W-:Y:S02]  /*2550*/  IMAD.MOV.U32 R3, RZ, RZ, R8 ;  /* 0x000000ffff037224 */ /* 0x000fe400078e0008 */
[----:B------:R-:W-:Y:S01]  /*2560*/  IMAD.MOV.U32 R4, RZ, RZ, R13 ;  /* 0x000000ffff047224 */ /* 0x000fe200078e000d */
[----:B------:R-:W-:Y:S06]  /*2570*/  RET.REL.NODEC R42 `(_Z35calculateFiringSolutionInAngleRangeddd) ;  /* 0xffffffd82aa07950 */ /* 0x000fec0003c3ffff */
.L_x_36:
[----:B------:R-:W-:-:S00]  /*2580*/  BRA `(.L_x_36) ;  /* 0xfffffffc00fc7947 */ /* 0x000fc0000383ffff */
[----:B------:R-:W-:-:S00]  /*2590*/  NOP ;  /* 0x0000000000007918 */ /* 0x000fc00000000000 */
        /* <DEDUP_REMOVED lines=14> */
.L_x_38:


//--------------------- .nv.global.init           --------------------------
	.section	.nv.global.init,"aw",@progbits
	.align	16
.nv.global.init:
	.type		__cudart_sin_cos_coeffs,@object
	.size		__cudart_sin_cos_coeffs,(__cudart_i2opi_d - __cudart_sin_cos_coeffs)
__cudart_sin_cos_coeffs:
        /*0000*/ 	.byte	0x46, 0xd2, 0xb0, 0x2c, 0xf1, 0xe5, 0x5a, 0xbe, 0x92, 0xe3, 0xac, 0x69, 0xe3, 0x1d, 0xc7, 0x3e
        /*0010*/ 	.byte	0xa1, 0x62, 0xdb, 0x19, 0xa0, 0x01, 0x2a, 0xbf, 0x18, 0x08, 0x11, 0x11, 0x11, 0x11, 0x81, 0x3f
        /*0020*/ 	.byte	0x54, 0x55, 0x55, 0x55, 0x55, 0x55, 0xc5, 0xbf, 0x00, 0x00, 0x00, 0x00, 0x00, 0x00, 0x00, 0x00
        /*0030*/ 	.byte	0x00, 0x00, 0x00, 0x00, 0x00, 0x00, 0x00, 0x00, 0x64, 0x81, 0xfd, 0x20, 0x83, 0xff, 0xa8, 0xbd
        /*0040*/ 	.byte	0x28, 0x85, 0xef, 0xc1, 0xa7, 0xee, 0x21, 0x3e, 0xd9, 0xe6, 0x06, 0x8e, 0x4f, 0x7e, 0x92, 0xbe
        /*0050*/ 	.byte	0xe9, 0xbc, 0xdd, 0x19, 0xa0, 0x01, 0xfa, 0x3e, 0x47, 0x5d, 0xc1, 0x16, 0x6c, 0xc1, 0x56, 0xbf
        /*0060*/ 	.byte	0x51, 0x55, 0x55, 0x55, 0x55, 0x55, 0xa5, 0x3f, 0x00, 0x00, 0x00, 0x00, 0x00, 0x00, 0xe0, 0xbf
        /*0070*/ 	.byte	0x00, 0x00, 0x00, 0x00, 0x00, 0x00, 0xf0, 0x3f, 0x00, 0x00, 0x00, 0x00, 0x00, 0x00, 0x00, 0x00
	.type		__cudart_i2opi_d,@object
	.size		__cudart_i2opi_d,($str$1 - __cudart_i2opi_d)
__cudart_i2opi_d:
        /* <DEDUP_REMOVED lines=9> */
	.type		$str$1,@object
	.size		$str$1,($str - $str$1)
$str$1:
        /*0110*/ 	.byte	0x4d, 0x61, 0x78, 0x20, 0x70, 0x72, 0x6f, 0x6a, 0x65, 0x63, 0x74, 0x69, 0x6c, 0x65, 0x20, 0x64
        /*0120*/ 	.byte	0x69, 0x73, 0x74, 0x61, 0x6e, 0x63, 0x65, 0x20, 0x66, 0x6f, 0x72, 0x20, 0x25, 0x66, 0x20, 0x3d
        /*0130*/ 	.byte	0x20, 0x25, 0x66, 0x0a, 0x00
	.type		$str,@object
	.size		$str,(.L_0 - $str)
$str:
        /*0135*/ 	.byte	0x2d, 0x2d, 0x20, 0x48, 0x69, 0x74, 0x20, 0x54, 0x61, 0x72, 0x67, 0x65, 0x74, 0x21, 0x20, 0x2d
        /*0145*/ 	.byte	0x2d, 0x20, 0x50, 0x72, 0x6f, 0x6a, 0x65, 0x63, 0x74, 0x69, 0x6c, 0x65, 0x20, 0x74, 0x72, 0x61
        /*0155*/ 	.byte	0x76, 0x65, 0x6c, 0x65, 0x64, 0x20, 0x25, 0x66, 0x20, 0x6d, 0x65, 0x74, 0x65, 0x72, 0x73, 0x20
        /*0165*/ 	.byte	0x69, 0x6e, 0x20, 0x25, 0x66, 0x20, 0x73, 0x65, 0x63, 0x6f, 0x6e, 0x64, 0x73, 0x20, 0x77, 0x69
        /*0175*/ 	.byte	0x74, 0x68, 0x20, 0x61, 0x6e, 0x67, 0x6c, 0x65, 0x20, 0x25, 0x66, 0x20, 0x64, 0x65, 0x67, 0x72
        /*0185*/ 	.byte	0x65, 0x65, 0x73, 0x2e, 0x0a, 0x00
.L_0:


//--------------------- .nv.shared.reserved.0     --------------------------
	.section	.nv.shared.reserved.0,"aw",@nobits
	.weak		__nv_reservedSMEM_offset_0_alias
	.size		__nv_reservedSMEM_offset_0_alias, 0, 64
	.other		__nv_reservedSMEM_offset_0_alias,@"STO_CUDA_RESERVED_SHARED STV_DEFAULT"
__nv_reservedSMEM_offset_0_alias:
	.zero		0
	.zero		64


//--------------------- .nv.constant0._Z35calculateFiringSolutionInAngleRangeddd --------------------------
	.section	.nv.constant0._Z35calculateFiringSolutionInAngleRangeddd,"a",@progbits
	.sectionflags	@""
	.align	4
.nv.constant0._Z35calculateFiringSolutionInAngleRangeddd:
	.zero		920


//--------------------- SYMBOLS --------------------------

	.type		.nv.reservedSmem.offset0,@object
	.size		.nv.reservedSmem.offset0,0x4
	.type		vprintf,@function
